def attn_fwd(
    Q,
    K,
    V,
    Out,
    Lse,
    sm_scale,
    stride_qz,
    stride_qh,
    stride_qm,
    stride_qk,
    stride_kz,
    stride_kh,
    stride_kn,
    stride_kk,
    stride_vz,
    stride_vh,
    stride_vn,
    stride_vk,
    stride_oz,
    stride_oh,
    stride_om,
    stride_ok,
    seqlen_q,
    seqlen_k,
    BLOCK_M: tl.constexpr,
    BLOCK_N: tl.constexpr,
    HEAD_DIM: tl.constexpr,
    CAUSAL: tl.constexpr,
):
    start_m = tl.program_id(0)
    off_hz = tl.program_id(1)
    q_off = off_hz * stride_qh
    k_off = off_hz * stride_kh
    v_off = off_hz * stride_vh
    offs_m = start_m * BLOCK_M + tl.arange(0, BLOCK_M)
    offs_d = tl.arange(0, HEAD_DIM)
    offs_n = tl.arange(0, BLOCK_N)
    q_ptrs = Q + q_off + offs_m[:, None] * stride_qm + offs_d[None, :] * stride_qk
    k_ptrs = K + k_off + offs_d[:, None] * stride_kk + offs_n[None, :] * stride_kn
    v_ptrs = V + v_off + offs_n[:, None] * stride_vn + offs_d[None, :] * stride_vk
    m_i = tl.full([BLOCK_M], float("-inf"), dtype=tl.float32)
    l_i = tl.zeros([BLOCK_M], dtype=tl.float32) + 1.0
    acc = tl.zeros([BLOCK_M, HEAD_DIM], dtype=tl.float32)
    q = tl.load(q_ptrs)
    acc, l_i, m_i = _attn_fwd_inner(
        acc,
        l_i,
        m_i,
        q,
        k_ptrs,
        v_ptrs,
        sm_scale,
        stride_kn,
        stride_vn,
        start_m,
        seqlen_k,
        BLOCK_M,
        BLOCK_N,
        HEAD_DIM,
        CAUSAL,
    )
    acc = acc / l_i[:, None]
    lse = m_i + tl.math.log2(l_i) / 1.4426950408889634
    o_ptrs = (
        Out
        + off_hz * stride_oh
        + offs_m[:, None] * stride_om
        + offs_d[None, :] * stride_ok
    )
    tl.store(o_ptrs, acc.to(Out.dtype.element_ty))
    tl.store(Lse + off_hz * seqlen_q + offs_m, lse)

# config = {"BLOCK_M": 64, "BLOCK_N": 32, "HEAD_DIM": 16, "arch": "sm_80", "causal": false, "dtype": "bf16", "num_stages": 2, "num_warps": 8}
# arch = sm_80


// ===== COMPILED SASS (sm_80) =====

	.target	sm_80

	.elftype	@"ET_EXEC"


//--------------------- .note.nv.tkinfo           --------------------------
	.section	.note.nv.tkinfo,"",@"SHT_NOTE"
	.sectionflags	@"SHF_NOTE_NV_TKINFO"
	.tkinfo
        /*0018*/ 	.word	0x00000002
        /*0030*/ 	.string	""
        /*0030*/ 	.string	"ptxas"
        /*0030*/ 	.string	"Cuda compilation tools, release 13.0, V13.0.88"
        /*0030*/ 	.string	"Build cuda_13.0.r13.0/compiler.36424714_0"
        /*0030*/ 	.string	"-v  -suppress-debug-info  -lineinfo  -arch sm_80 "



//--------------------- .note.nv.cuinfo           --------------------------
	.section	.note.nv.cuinfo,"",@"SHT_NOTE"
	.sectionflags	@"SHF_NOTE_NV_CUINFO"
        /*0018*/ 	.short	0x0002
        /*001a*/ 	.short	0x0050
        /*001c*/ 	.short	0x0082
	.zero		2


//--------------------- .nv.info                  --------------------------
	.section	.nv.info,"",@"SHT_CUDA_INFO"
	.align	4


	//----- nvinfo : EIATTR_REGCOUNT
	.align		4
        /*0000*/ 	.byte	0x04, 0x2f
        /*0002*/ 	.short	(.L_2 - .L_1)
	.align		4
.L_1:
        /*0004*/ 	.word	index@(attn_fwd)
        /*0008*/ 	.word	0x0000003f


	//----- nvinfo : EIATTR_FRAME_SIZE
	.align		4
.L_2:
        /*000c*/ 	.byte	0x04, 0x11
        /*000e*/ 	.short	(.L_4 - .L_3)
	.align		4
.L_3:
        /*0010*/ 	.word	index@(attn_fwd)
        /*0014*/ 	.word	0x00000000


	//----- nvinfo : EIATTR_MIN_STACK_SIZE
	.align		4
.L_4:
        /*0018*/ 	.byte	0x04, 0x12
        /*001a*/ 	.short	(.L_6 - .L_5)
	.align		4
.L_5:
        /*001c*/ 	.word	index@(attn_fwd)
        /*0020*/ 	.word	0x00000000
.L_6:


//--------------------- .nv.info.attn_fwd         --------------------------
	.section	.nv.info.attn_fwd,"",@"SHT_CUDA_INFO"
	.sectionflags	@""
	.align	4


	//----- nvinfo : EIATTR_CUDA_API_VERSION
	.align		4
        /*0000*/ 	.byte	0x04, 0x37
        /*0002*/ 	.short	(.L_8 - .L_7)
.L_7:
        /*0004*/ 	.word	0x00000082


	//----- nvinfo : EIATTR_SW2861232_WAR
	.align		4
.L_8:
        /*0008*/ 	.byte	0x01, 0x35
	.zero		2


	//----- nvinfo : EIATTR_PARAM_CBANK
	.align		4
        /*000c*/ 	.byte	0x04, 0x0a
        /*000e*/ 	.short	(.L_10 - .L_9)
	.align		4
.L_9:
        /*0010*/ 	.word	index@(.nv.constant0.attn_fwd)
        /*0014*/ 	.short	0x0160
        /*0016*/ 	.short	0x0088


	//----- nvinfo : EIATTR_CBANK_PARAM_SIZE
	.align		4
.L_10:
        /*0018*/ 	.byte	0x03, 0x19
        /*001a*/ 	.short	0x0088


	//----- nvinfo : EIATTR_KPARAM_INFO
	.align		4
        /*001c*/ 	.byte	0x04, 0x17
        /*001e*/ 	.short	(.L_12 - .L_11)
.L_11:
        /*0020*/ 	.word	0x00000000
        /*0024*/ 	.short	0x0019
        /*0026*/ 	.short	0x0080
        /*0028*/ 	.byte	0x00, 0xf4, 0x21, 0x00


	//----- nvinfo : EIATTR_KPARAM_INFO
	.align		4
.L_12:
        /*002c*/ 	.byte	0x04, 0x17
        /*002e*/ 	.short	(.L_14 - .L_13)
.L_13:
        /*0030*/ 	.word	0x00000000
        /*0034*/ 	.short	0x0018
        /*0036*/ 	.short	0x0078
        /*0038*/ 	.byte	0x00, 0xf4, 0x21, 0x00


	//----- nvinfo : EIATTR_KPARAM_INFO
	.align		4
.L_14:
        /*003c*/ 	.byte	0x04, 0x17
        /*003e*/ 	.short	(.L_16 - .L_15)
.L_15:
        /*0040*/ 	.word	0x00000000
        /*0044*/ 	.short	0x0017
        /*0046*/ 	.short	0x0070
        /*0048*/ 	.byte	0x00, 0xf0, 0x11, 0x00


	//----- nvinfo : EIATTR_KPARAM_INFO
	.align		4
.L_16:
        /*004c*/ 	.byte	0x04, 0x17
        /*004e*/ 	.short	(.L_18 - .L_17)
.L_17:
        /*0050*/ 	.word	0x00000000
        /*0054*/ 	.short	0x0016
        /*0056*/ 	.short	0x006c
        /*0058*/ 	.byte	0x00, 0xf0, 0x11, 0x00


	//----- nvinfo : EIATTR_KPARAM_INFO
	.align		4
.L_18:
        /*005c*/ 	.byte	0x04, 0x17
        /*005e*/ 	.short	(.L_20 - .L_19)
.L_19:
        /*0060*/ 	.word	0x00000000
        /*0064*/ 	.short	0x0015
        /*0066*/ 	.short	0x0068
        /*0068*/ 	.byte	0x00, 0xf0, 0x11, 0x00


	//----- nvinfo : EIATTR_KPARAM_INFO
	.align		4
.L_20:
        /*006c*/ 	.byte	0x04, 0x17
        /*006e*/ 	.short	(.L_22 - .L_21)
.L_21:
        /*0070*/ 	.word	0x00000000
        /*0074*/ 	.short	0x0014
        /*0076*/ 	.short	0x0064
        /*0078*/ 	.byte	0x00, 0xf0, 0x11, 0x00


	//----- nvinfo : EIATTR_KPARAM_INFO
	.align		4
.L_22:
        /*007c*/ 	.byte	0x04, 0x17
        /*007e*/ 	.short	(.L_24 - .L_23)
.L_23:
        /*0080*/ 	.word	0x00000000
        /*0084*/ 	.short	0x0013
        /*0086*/ 	.short	0x0060
        /*0088*/ 	.byte	0x00, 0xf0, 0x11, 0x00


	//----- nvinfo : EIATTR_KPARAM_INFO
	.align		4
.L_24:
        /*008c*/ 	.byte	0x04, 0x17
        /*008e*/ 	.short	(.L_26 - .L_25)
.L_25:
        /*0090*/ 	.word	0x00000000
        /*0094*/ 	.short	0x0012
        /*0096*/ 	.short	0x005c
        /*0098*/ 	.byte	0x00, 0xf0, 0x11, 0x00


	//----- nvinfo : EIATTR_KPARAM_INFO
	.align		4
.L_26:
        /*009c*/ 	.byte	0x04, 0x17
        /*009e*/ 	.short	(.L_28 - .L_27)
.L_27:
        /*00a0*/ 	.word	0x00000000
        /*00a4*/ 	.short	0x0011
        /*00a6*/ 	.short	0x0058
        /*00a8*/ 	.byte	0x00, 0xf0, 0x11, 0x00


	//----- nvinfo : EIATTR_KPARAM_INFO
	.align		4
.L_28:
        /*00ac*/ 	.byte	0x04, 0x17
        /*00ae*/ 	.short	(.L_30 - .L_29)
.L_29:
        /*00b0*/ 	.word	0x00000000
        /*00b4*/ 	.short	0x0010
        /*00b6*/ 	.short	0x0054
        /*00b8*/ 	.byte	0x00, 0xf0, 0x11, 0x00


	//----- nvinfo : EIATTR_KPARAM_INFO
	.align		4
.L_30:
        /*00bc*/ 	.byte	0x04, 0x17
        /*00be*/ 	.short	(.L_32 - .L_31)
.L_31:
        /*00c0*/ 	.word	0x00000000
        /*00c4*/ 	.short	0x000f
        /*00c6*/ 	.short	0x0050
        /*00c8*/ 	.byte	0x00, 0xf0, 0x11, 0x00


	//----- nvinfo : EIATTR_KPARAM_INFO
	.align		4
.L_32:
        /*00cc*/ 	.byte	0x04, 0x17
        /*00ce*/ 	.short	(.L_34 - .L_33)
.L_33:
        /*00d0*/ 	.word	0x00000000
        /*00d4*/ 	.short	0x000e
        /*00d6*/ 	.short	0x004c
        /*00d8*/ 	.byte	0x00, 0xf0, 0x11, 0x00


	//----- nvinfo : EIATTR_KPARAM_INFO
	.align		4
.L_34:
        /*00dc*/ 	.byte	0x04, 0x17
        /*00de*/ 	.short	(.L_36 - .L_35)
.L_35:
        /*00e0*/ 	.word	0x00000000
        /*00e4*/ 	.short	0x000d
        /*00e6*/ 	.short	0x0048
        /*00e8*/ 	.byte	0x00, 0xf0, 0x11, 0x00


	//----- nvinfo : EIATTR_KPARAM_INFO
	.align		4
.L_36:
        /*00ec*/ 	.byte	0x04, 0x17
        /*00ee*/ 	.short	(.L_38 - .L_37)
.L_37:
        /*00f0*/ 	.word	0x00000000
        /*00f4*/ 	.short	0x000c
        /*00f6*/ 	.short	0x0044
        /*00f8*/ 	.byte	0x00, 0xf0, 0x11, 0x00


	//----- nvinfo : EIATTR_KPARAM_INFO
	.align		4
.L_38:
        /*00fc*/ 	.byte	0x04, 0x17
        /*00fe*/ 	.short	(.L_40 - .L_39)
.L_39:
        /*0100*/ 	.word	0x00000000
        /*0104*/ 	.short	0x000b
        /*0106*/ 	.short	0x0040
        /*0108*/ 	.byte	0x00, 0xf0, 0x11, 0x00


	//----- nvinfo : EIATTR_KPARAM_INFO
	.align		4
.L_40:
        /*010c*/ 	.byte	0x04, 0x17
        /*010e*/ 	.short	(.L_42 - .L_41)
.L_41:
        /*0110*/ 	.word	0x00000000
        /*0114*/ 	.short	0x000a
        /*0116*/ 	.short	0x003c
        /*0118*/ 	.byte	0x00, 0xf0, 0x11, 0x00


	//----- nvinfo : EIATTR_KPARAM_INFO
	.align		4
.L_42:
        /*011c*/ 	.byte	0x04, 0x17
        /*011e*/ 	.short	(.L_44 - .L_43)
.L_43:
        /*0120*/ 	.word	0x00000000
        /*0124*/ 	.short	0x0009
        /*0126*/ 	.short	0x0038
        /*0128*/ 	.byte	0x00, 0xf0, 0x11, 0x00


	//----- nvinfo : EIATTR_KPARAM_INFO
	.align		4
.L_44:
        /*012c*/ 	.byte	0x04, 0x17
        /*012e*/ 	.short	(.L_46 - .L_45)
.L_45:
        /*0130*/ 	.word	0x00000000
        /*0134*/ 	.short	0x0008
        /*0136*/ 	.short	0x0034
        /*0138*/ 	.byte	0x00, 0xf0, 0x11, 0x00


	//----- nvinfo : EIATTR_KPARAM_INFO
	.align		4
.L_46:
        /*013c*/ 	.byte	0x04, 0x17
        /*013e*/ 	.short	(.L_48 - .L_47)
.L_47:
        /*0140*/ 	.word	0x00000000
        /*0144*/ 	.short	0x0007
        /*0146*/ 	.short	0x0030
        /*0148*/ 	.byte	0x00, 0xf0, 0x11, 0x00


	//----- nvinfo : EIATTR_KPARAM_INFO
	.align		4
.L_48:
        /*014c*/ 	.byte	0x04, 0x17
        /*014e*/ 	.short	(.L_50 - .L_49)
.L_49:
        /*0150*/ 	.word	0x00000000
        /*0154*/ 	.short	0x0006
        /*0156*/ 	.short	0x002c
        /*0158*/ 	.byte	0x00, 0xf0, 0x11, 0x00


	//----- nvinfo : EIATTR_KPARAM_INFO
	.align		4
.L_50:
        /*015c*/ 	.byte	0x04, 0x17
        /*015e*/ 	.short	(.L_52 - .L_51)
.L_51:
        /*0160*/ 	.word	0x00000000
        /*0164*/ 	.short	0x0005
        /*0166*/ 	.short	0x0028
        /*0168*/ 	.byte	0x00, 0xf0, 0x11, 0x00


	//----- nvinfo : EIATTR_KPARAM_INFO
	.align		4
.L_52:
        /*016c*/ 	.byte	0x04, 0x17
        /*016e*/ 	.short	(.L_54 - .L_53)
.L_53:
        /*0170*/ 	.word	0x00000000
        /*0174*/ 	.short	0x0004
        /*0176*/ 	.short	0x0020
        /*0178*/ 	.byte	0x00, 0xf4, 0x21, 0x00


	//----- nvinfo : EIATTR_KPARAM_INFO
	.align		4
.L_54:
        /*017c*/ 	.byte	0x04, 0x17
        /*017e*/ 	.short	(.L_56 - .L_55)
.L_55:
        /*0180*/ 	.word	0x00000000
        /*0184*/ 	.short	0x0003
        /*0186*/ 	.short	0x0018
        /*0188*/ 	.byte	0x00, 0xf4, 0x21, 0x00


	//----- nvinfo : EIATTR_KPARAM_INFO
	.align		4
.L_56:
        /*018c*/ 	.byte	0x04, 0x17
        /*018e*/ 	.short	(.L_58 - .L_57)
.L_57:
        /*0190*/ 	.word	0x00000000
        /*0194*/ 	.short	0x0002
        /*0196*/ 	.short	0x0010
        /*0198*/ 	.byte	0x00, 0xf4, 0x21, 0x00


	//----- nvinfo : EIATTR_KPARAM_INFO
	.align		4
.L_58:
        /*019c*/ 	.byte	0x04, 0x17
        /*019e*/ 	.short	(.L_60 - .L_59)
.L_59:
        /*01a0*/ 	.word	0x00000000
        /*01a4*/ 	.short	0x0001
        /*01a6*/ 	.short	0x0008
        /*01a8*/ 	.byte	0x00, 0xf4, 0x21, 0x00


	//----- nvinfo : EIATTR_KPARAM_INFO
	.align		4
.L_60:
        /*01ac*/ 	.byte	0x04, 0x17
        /*01ae*/ 	.short	(.L_62 - .L_61)
.L_61:
        /*01b0*/ 	.word	0x00000000
        /*01b4*/ 	.short	0x0000
        /*01b6*/ 	.short	0x0000
        /*01b8*/ 	.byte	0x00, 0xf4, 0x21, 0x00


	//----- nvinfo : EIATTR_MAXREG_COUNT
	.align		4
.L_62:
        /*01bc*/ 	.byte	0x03, 0x1b
        /*01be*/ 	.short	0x00ff


	//----- nvinfo : EIATTR_NUM_BARRIERS
	.align		4
        /*01c0*/ 	.byte	0x02, 0x4c
        /*01c2*/ 	.byte	0x01
	.zero		1


	//----- nvinfo : EIATTR_MERCURY_ISA_VERSION
	.align		4
        /*01c4*/ 	.byte	0x03, 0x5f
        /*01c6*/ 	.short	0x0000


	//----- nvinfo : EIATTR_COOP_GROUP_MASK_REGIDS
	.align		4
        /*01c8*/ 	.byte	0x04, 0x29
        /*01ca*/ 	.short	(.L_64 - .L_63)


	//   ....[0]....
.L_63:
        /*01cc*/ 	.word	0xffffffff


	//   ....[1]....
        /*01d0*/ 	.word	0xffffffff


	//   ....[2]....
        /*01d4*/ 	.word	0xffffffff


	//   ....[3]....
        /*01d8*/ 	.word	0xffffffff


	//   ....[4]....
        /*01dc*/ 	.word	0xffffffff


	//   ....[5]....
        /*01e0*/ 	.word	0xffffffff


	//   ....[6]....
        /*01e4*/ 	.word	0xffffffff


	//   ....[7]....
        /*01e8*/ 	.word	0xffffffff


	//----- nvinfo : EIATTR_COOP_GROUP_INSTR_OFFSETS
	.align		4
.L_64:
        /*01ec*/ 	.byte	0x04, 0x28
        /*01ee*/ 	.short	(.L_66 - .L_65)


	//   ....[0]....
.L_65:
        /*01f0*/ 	.word	0x000009d0


	//   ....[1]....
        /*01f4*/ 	.word	0x000009f0


	//   ....[2]....
        /*01f8*/ 	.word	0x00000d10


	//   ....[3]....
        /*01fc*/ 	.word	0x00000d70


	//   ....[4]....
        /*0200*/ 	.word	0x00000d80


	//   ....[5]....
        /*0204*/ 	.word	0x00000de0


	//   ....[6]....
        /*0208*/ 	.word	0x00001120


	//   ....[7]....
        /*020c*/ 	.word	0x000011a0


	//----- nvinfo : EIATTR_EXIT_INSTR_OFFSETS
	.align		4
.L_66:
        /*0210*/ 	.byte	0x04, 0x1c
        /*0212*/ 	.short	(.L_68 - .L_67)


	//   ....[0]....
.L_67:
        /*0214*/ 	.word	0x00001cb0


	//   ....[1]....
        /*0218*/ 	.word	0x00001d50


	//----- nvinfo : EIATTR_REQNTID
	.align		4
.L_68:
        /*021c*/ 	.byte	0x04, 0x10
        /*021e*/ 	.short	(.L_70 - .L_69)
.L_69:
        /*0220*/ 	.word	0x00000100
        /*0224*/ 	.word	0x00000001
        /*0228*/ 	.word	0x00000001
.L_70:


//--------------------- .nv.callgraph             --------------------------
	.section	.nv.callgraph,"",@"SHT_CUDA_CALLGRAPH"
	.align	4
	.sectionentsize	8
	.align		4
        /*0000*/ 	.word	0x00000000
	.align		4
        /*0004*/ 	.word	0xffffffff
	.align		4
        /*0008*/ 	.word	0x00000000
	.align		4
        /*000c*/ 	.word	0xfffffffe
	.align		4
        /*0010*/ 	.word	0x00000000
	.align		4
        /*0014*/ 	.word	0xfffffffd
	.align		4
        /*0018*/ 	.word	0x00000000
	.align		4
        /*001c*/ 	.word	0xfffffffc


//--------------------- .nv.rel.action            --------------------------
	.section	.nv.rel.action,"",@"SHT_CUDA_RELOCINFO"
	.align	8
	.sectionentsize	8
        /*0000*/ 	.byte	0x73, 0x00, 0x00, 0x00, 0x00, 0x00, 0x00, 0x00, 0x00, 0x00, 0x00, 0x11, 0x25, 0x00, 0x05, 0x36


//--------------------- .nv.constant4             --------------------------
	.section	.nv.constant4,"a",@progbits
	.align	8
	.align		8
.nv.constant4:
        /*0000*/ 	.dword	_$_str


//--------------------- .nv.constant0.attn_fwd    --------------------------
	.section	.nv.constant0.attn_fwd,"a",@progbits
	.sectionflags	@""
	.align	4
.nv.constant0.attn_fwd:
	.zero		488


//--------------------- .text.attn_fwd            --------------------------
	.section	.text.attn_fwd,"ax",@progbits
	.sectioninfo	@"SHI_REGISTERS=63"
	.align	128
        .global         attn_fwd
        .type           attn_fwd,@function
        .size           attn_fwd,(.L_x_3 - attn_fwd)
        .other          attn_fwd,@"STO_CUDA_ENTRY STV_DEFAULT"
attn_fwd:
.text.attn_fwd:
[----:B------:R-:W-:Y:S02]  /*0000*/  MOV R1, c[0x0][0x28] ;  /* 0x00000a0000017a02 */ /* 0x000fe40000000f00 */
[----:B------:R-:W0:Y:S01]  /*0010*/  S2R R0, SR_TID.X ;  /* 0x0000000000007919 */ /* 0x000e220000002100 */
[----:B------:R-:W-:Y:S01]  /*0020*/  MOV R8, c[0x0][0x198] ;  /* 0x0000660000087a02 */ /* 0x000fe20000000f00 */
[----:B------:R-:W-:Y:S02]  /*0030*/  ULDC.64 UR4, c[0x0][0x118] ;  /* 0x0000460000047ab9 */ /* 0x000fe40000000a00 */
[----:B------:R-:W1:Y:S04]  /*0040*/  S2R R4, SR_CTAID.X ;  /* 0x0000000000047919 */ /* 0x000e680000002500 */
[----:B------:R-:W2:Y:S01]  /*0050*/  S2R R2, SR_CTAID.Y ;  /* 0x0000000000027919 */ /* 0x000ea20000002600 */
[----:B0-----:R-:W-:Y:S02]  /*0060*/  LOP3.LUT R49, R0, 0x3f, RZ, 0xc0, !PT ;  /* 0x0000003f00317812 */ /* 0x001fe400078ec0ff */
[----:B------:R-:W-:-:S02]  /*0070*/  SHF.R.U32.HI R47, RZ, 0x6, R0 ;  /* 0x00000006ff2f7819 */ /* 0x000fc40000011600 */
[----:B-1----:R-:W-:Y:S02]  /*0080*/  LEA R49, R4, R49, 0x6 ;  /* 0x0000003104317211 */ /* 0x002fe400078e30ff */
[----:B------:R-:W-:Y:S01]  /*0090*/  SGXT.U32 R47, R47, 0x2 ;  /* 0x000000022f2f781a */ /* 0x000fe20000000000 */
[----:B--2---:R-:W-:Y:S02]  /*00a0*/  IMAD R3, R2, c[0x0][0x190], RZ ;  /* 0x0000640002037a24 */ /* 0x004fe400078e02ff */
[----:B------:R-:W-:Y:S02]  /*00b0*/  IMAD R5, R49, c[0x0][0x194], RZ ;  /* 0x0000650031057a24 */ /* 0x000fe400078e02ff */
[----:B------:R-:W-:Y:S02]  /*00c0*/  IMAD R9, R47, c[0x0][0x198], RZ ;  /* 0x000066002f097a24 */ /* 0x000fe400078e02ff */
[----:B------:R-:W-:Y:S01]  /*00d0*/  IMAD.SHL.U32 R4, R3, 0x2, RZ ;  /* 0x0000000203047824 */ /* 0x000fe200078e00ff */
[----:B------:R-:W-:Y:S01]  /*00e0*/  SHF.L.U32 R7, R5, 0x1, RZ ;  /* 0x0000000105077819 */ /* 0x000fe200000006ff */
[----:B------:R-:W-:Y:S01]  /*00f0*/  IMAD.HI R3, R3, 0x2, RZ ;  /* 0x0000000203037827 */ /* 0x000fe200078e02ff */
[----:B------:R-:W-:-:S02]  /*0100*/  LEA R11, R8, R9, 0x2 ;  /* 0x00000009080b7211 */ /* 0x000fc400078e10ff */
[----:B------:R-:W-:Y:S01]  /*0110*/  IADD3 R10, P0, P1, R7, c[0x0][0x160], R4 ;  /* 0x00005800070a7a10 */ /* 0x000fe2000791e004 */
[----:B------:R-:W-:Y:S01]  /*0120*/  IMAD.HI R6, R5, 0x2, RZ ;  /* 0x0000000205067827 */ /* 0x000fe200078e02ff */
[----:B------:R-:W-:-:S04]  /*0130*/  LEA R12, R8, R11, 0x2 ;  /* 0x0000000b080c7211 */ /* 0x000fc800078e10ff */
[----:B------:R-:W-:Y:S01]  /*0140*/  IADD3.X R14, R6, c[0x0][0x164], R3, P0, P1 ;  /* 0x00005900060e7a10 */ /* 0x000fe200007e2403 */
[----:B------:R-:W-:Y:S01]  /*0150*/  IMAD R3, R8, 0x4, R12 ;  /* 0x0000000408037824 */ /* 0x000fe200078e020c */
[-C--:B------:R-:W-:Y:S02]  /*0160*/  LEA R4, P0, R9, R10.reuse, 0x1 ;  /* 0x0000000a09047211 */ /* 0x080fe400078008ff */
[CC--:B------:R-:W-:Y:S02]  /*0170*/  LEA R8, P2, R12.reuse, R10.reuse, 0x1 ;  /* 0x0000000a0c087211 */ /* 0x0c0fe400078408ff */
[----:B------:R-:W-:Y:S02]  /*0180*/  LEA R6, P1, R11, R10, 0x1 ;  /* 0x0000000a0b067211 */ /* 0x000fe400078208ff */
[-C--:B------:R-:W-:Y:S02]  /*0190*/  LEA.HI.X.SX32 R5, R9, R14.reuse, 0x1, P0 ;  /* 0x0000000e09057211 */ /* 0x080fe400000f0eff */
[----:B------:R-:W-:-:S02]  /*01a0*/  LEA.HI.X.SX32 R9, R12, R14, 0x1, P2 ;  /* 0x0000000e0c097211 */ /* 0x000fc400010f0eff */
[----:B------:R-:W-:Y:S01]  /*01b0*/  LEA.HI.X.SX32 R7, R11, R14, 0x1, P1 ;  /* 0x0000000e0b077211 */ /* 0x000fe200008f0eff */
[----:B------:R0:W2:Y:S01]  /*01c0*/  LDG.E.U16 R4, [R4.64] ;  /* 0x0000000404047981 */ /* 0x0000a2000c1e1500 */
[----:B------:R-:W-:-:S03]  /*01d0*/  LEA R10, P3, R3, R10, 0x1 ;  /* 0x0000000a030a7211 */ /* 0x000fc600078608ff */
[----:B------:R-:W3:Y:S01]  /*01e0*/  LDG.E.U16 R8, [R8.64] ;  /* 0x0000000408087981 */ /* 0x000ee2000c1e1500 */
[----:B------:R-:W-:-:S03]  /*01f0*/  LEA.HI.X.SX32 R11, R3, R14, 0x1, P3 ;  /* 0x0000000e030b7211 */ /* 0x000fc600018f0eff */
[----:B------:R-:W4:Y:S04]  /*0200*/  LDG.E.U16 R6, [R6.64] ;  /* 0x0000000406067981 */ /* 0x000f28000c1e1500 */
[----:B------:R-:W5:Y:S01]  /*0210*/  LDG.E.U16 R10, [R10.64] ;  /* 0x000000040a0a7981 */ /* 0x000f62000c1e1500 */
[C---:B------:R-:W-:Y:S02]  /*0220*/  LOP3.LUT R48, R0.reuse, 0xc0, RZ, 0xc0, !PT ;  /* 0x000000c000307812 */ /* 0x040fe400078ec0ff */
[----:B------:R-:W-:Y:S02]  /*0230*/  SHF.L.U32 R46, R0, 0x1, RZ ;  /* 0x00000001002e7819 */ /* 0x000fe400000006ff */
[----:B------:R-:W-:-:S04]  /*0240*/  SHF.R.U32.HI R45, RZ, 0x2, R48 ;  /* 0x00000002ff2d7819 */ /* 0x000fc80000011630 */
[----:B------:R-:W-:-:S04]  /*0250*/  LOP3.LUT R45, R45, 0x1fe, R46, 0x78, !PT ;  /* 0x000001fe2d2d7812 */ /* 0x000fc800078e782e */
[----:B------:R-:W-:Y:S02]  /*0260*/  LOP3.LUT R3, R45, 0x40, RZ, 0x3c, !PT ;  /* 0x000000402d037812 */ /* 0x000fe400078e3cff */
[----:B0-----:R-:W-:-:S04]  /*0270*/  MOV R5, c[0x0][0x1d0] ;  /* 0x0000740000057a02 */ /* 0x001fc80000000f00 */
[----:B------:R-:W-:Y:S01]  /*0280*/  ISETP.GE.AND P0, PT, R5, 0x1, PT ;  /* 0x000000010500780c */ /* 0x000fe20003f06270 */
[----:B------:R-:W-:Y:S01]  /*0290*/  IMAD.MOV.U32 R43, RZ, RZ, 0x3f800000 ;  /* 0x3f800000ff2b7424 */ /* 0x000fe200078e00ff */
[----:B------:R-:W-:Y:S01]  /*02a0*/  MOV R50, 0xff800000 ;  /* 0xff80000000327802 */ /* 0x000fe20000000f00 */
[----:B------:R-:W-:Y:S01]  /*02b0*/  CS2R R12, SRZ ;  /* 0x00000000000c7805 */ /* 0x000fe2000001ff00 */
[----:B------:R-:W-:Y:S01]  /*02c0*/  MOV R42, 0x3f800000 ;  /* 0x3f800000002a7802 */ /* 0x000fe20000000f00 */
[----:B------:R-:W-:Y:S01]  /*02d0*/  CS2R R14, SRZ ;  /* 0x00000000000e7805 */ /* 0x000fe2000001ff00 */
[----:B------:R-:W-:Y:S02]  /*02e0*/  MOV R20, 0xff800000 ;  /* 0xff80000000147802 */ /* 0x000fe40000000f00 */
[----:B------:R-:W-:Y:S01]  /*02f0*/  SHF.L.U32 R44, R0, 0x3, RZ ;  /* 0x00000003002c7819 */ /* 0x000fe200000006ff */
[----:B--2---:R-:W-:Y:S04]  /*0300*/  STS.U16 [R45], R4 ;  /* 0x000000042d007388 */ /* 0x004fe80000000400 */
[----:B---3--:R0:W-:Y:S04]  /*0310*/  STS.U16 [R45+0x400], R8 ;  /* 0x000400082d007388 */ /* 0x0081e80000000400 */
[----:B----4-:R-:W-:Y:S04]  /*0320*/  STS.U16 [R3+0x200], R6 ;  /* 0x0002000603007388 */ /* 0x010fe80000000400 */
[----:B-----5:R1:W-:Y:S01]  /*0330*/  STS.U16 [R3+0x600], R10 ;  /* 0x0006000a03007388 */ /* 0x0203e20000000400 */
[----:B0-----:R-:W-:Y:S01]  /*0340*/  CS2R R8, SRZ ;  /* 0x0000000000087805 */ /* 0x001fe2000001ff00 */
[----:B-1----:R-:W-:Y:S01]  /*0350*/  CS2R R10, SRZ ;  /* 0x00000000000a7805 */ /* 0x002fe2000001ff00 */
[----:B------:R-:W-:Y:S05]  /*0360*/  @!P0 BRA `(.L_x_0) ;  /* 0x00000ee000008947 */ /* 0x000fea0003800000 */
[----:B------:R-:W-:Y:S01]  /*0370*/  LOP3.LUT R5, R0, 0xf, RZ, 0xc0, !PT ;  /* 0x0000000f00057812 */ /* 0x000fe200078ec0ff */
[----:B------:R-:W-:Y:S01]  /*0380*/  IMAD R3, R2, c[0x0][0x1a0], RZ ;  /* 0x0000680002037a24 */ /* 0x000fe200078e02ff */
[----:B------:R-:W-:Y:S01]  /*0390*/  SHF.R.S32.HI R12, RZ, 0x2, R0 ;  /* 0x00000002ff0c7819 */ /* 0x000fe20000011400 */
[C---:B------:R-:W-:Y:S01]  /*03a0*/  IMAD.SHL.U32 R11, R0.reuse, 0x20, RZ ;  /* 0x00000020000b7824 */ /* 0x040fe200078e00ff */
[----:B------:R-:W-:Y:S01]  /*03b0*/  LOP3.LUT R7, R0, 0x1f, RZ, 0xc0, !PT ;  /* 0x0000001f00077812 */ /* 0x000fe200078ec0ff */
[----:B------:R-:W-:Y:S01]  /*03c0*/  IMAD R6, R5, c[0x0][0x1a8], RZ ;  /* 0x00006a0005067a24 */ /* 0x000fe200078e02ff */
[----:B------:R-:W-:Y:S01]  /*03d0*/  SGXT R12, R12, 0x1 ;  /* 0x000000010c0c781a */ /* 0x000fe20000000200 */
[----:B------:R-:W-:Y:S01]  /*03e0*/  IMAD R4, R2, c[0x0][0x1b0], RZ ;  /* 0x00006c0002047a24 */ /* 0x000fe200078e02ff */
[C---:B------:R-:W-:Y:S01]  /*03f0*/  SHF.L.U32 R5, R3.reuse, 0x1, RZ ;  /* 0x0000000103057819 */ /* 0x040fe200000006ff */
[----:B------:R-:W-:Y:S01]  /*0400*/  IMAD.HI R3, R3, 0x2, RZ ;  /* 0x0000000203037827 */ /* 0x000fe200078e02ff */
[----:B------:R-:W-:-:S02]  /*0410*/  SHF.L.U32 R8, R6, 0x1, RZ ;  /* 0x0000000106087819 */ /* 0x000fc400000006ff */
[----:B------:R-:W-:Y:S01]  /*0420*/  LOP3.LUT R12, R12, 0x90, RZ, 0xc0, !PT ;  /* 0x000000900c0c7812 */ /* 0x000fe200078ec0ff */
[----:B------:R-:W-:Y:S01]  /*0430*/  IMAD R9, R7, c[0x0][0x1b4], RZ ;  /* 0x00006d0007097a24 */ /* 0x000fe200078e02ff */
[----:B------:R-:W-:Y:S01]  /*0440*/  IADD3 R56, P0, P1, R8, c[0x0][0x168], R5 ;  /* 0x00005a0008387a10 */ /* 0x000fe2000791e005 */
[----:B------:R-:W-:Y:S01]  /*0450*/  IMAD.HI R6, R6, 0x2, RZ ;  /* 0x0000000206067827 */ /* 0x000fe200078e02ff */
[----:B------:R-:W-:Y:S02]  /*0460*/  LOP3.LUT R13, R12, 0x60, R11, 0xf8, !PT ;  /* 0x000000600c0d7812 */ /* 0x000fe400078ef80b */
[----:B------:R-:W-:Y:S01]  /*0470*/  SHF.L.U32 R7, R4, 0x1, RZ ;  /* 0x0000000104077819 */ /* 0x000fe200000006ff */
[----:B------:R-:W-:Y:S01]  /*0480*/  IMAD.SHL.U32 R10, R9, 0x2, RZ ;  /* 0x00000002090a7824 */ /* 0x000fe200078e00ff */
[----:B------:R-:W-:Y:S01]  /*0490*/  IADD3.X R12, R6, c[0x0][0x16c], R3, P0, P1 ;  /* 0x00005b00060c7a10 */ /* 0x000fe200007e2403 */
[----:B------:R-:W-:Y:S01]  /*04a0*/  IMAD.HI R4, R4, 0x2, RZ ;  /* 0x0000000204047827 */ /* 0x000fe200078e02ff */
[----:B------:R-:W-:-:S02]  /*04b0*/  LOP3.LUT R6, R0, 0x7, RZ, 0xc0, !PT ;  /* 0x0000000700067812 */ /* 0x000fc400078ec0ff */
[----:B------:R-:W-:Y:S01]  /*04c0*/  IADD3 R10, P2, P3, R10, c[0x0][0x170], R7 ;  /* 0x00005c000a0a7a10 */ /* 0x000fe20007b5e007 */
[----:B------:R-:W-:Y:S01]  /*04d0*/  IMAD.HI R9, R9, 0x2, RZ ;  /* 0x0000000209097827 */ /* 0x000fe200078e02ff */
[--C-:B------:R-:W-:Y:S02]  /*04e0*/  SHF.R.U32.HI R3, RZ, 0x5, R0.reuse ;  /* 0x00000005ff037819 */ /* 0x100fe40000011600 */
[----:B------:R-:W-:Y:S01]  /*04f0*/  SHF.L.U32 R7, R6, 0x4, RZ ;  /* 0x0000000406077819 */ /* 0x000fe200000006ff */
[----:B------:R-:W-:Y:S01]  /*0500*/  IMAD.MOV.U32 R37, RZ, RZ, -0x800000 ;  /* 0xff800000ff257424 */ /* 0x000fe200078e00ff */
[----:B------:R-:W-:Y:S02]  /*0510*/  LOP3.LUT R11, R0, 0x10, RZ, 0xc0, !PT ;  /* 0x00000010000b7812 */ /* 0x000fe400078ec0ff */
[----:B------:R-:W-:Y:S02]  /*0520*/  LOP3.LUT R15, R44, 0x30, RZ, 0xc0, !PT ;  /* 0x000000302c0f7812 */ /* 0x000fe400078ec0ff */
[----:B------:R-:W-:Y:S01]  /*0530*/  SGXT.U32 R3, R3, 0x3 ;  /* 0x000000030303781a */ /* 0x000fe20000000000 */
[----:B------:R-:W-:Y:S01]  /*0540*/  IMAD R8, R6, 0x2, R11 ;  /* 0x0000000206087824 */ /* 0x000fe200078e020b */
[----:B------:R-:W-:-:S02]  /*0550*/  LOP3.LUT R7, R7, 0x60, R0, 0x78, !PT ;  /* 0x0000006007077812 */ /* 0x000fc400078e7800 */
[----:B------:R-:W-:Y:S01]  /*0560*/  LEA R17, R6, R15, 0x6 ;  /* 0x0000000f06117211 */ /* 0x000fe200078e30ff */
[----:B------:R-:W-:Y:S01]  /*0570*/  IMAD R6, R3, c[0x0][0x1b8], RZ ;  /* 0x00006e0003067a24 */ /* 0x000fe200078e02ff */
[----:B------:R-:W-:Y:S02]  /*0580*/  SHF.R.U32.HI R5, RZ, 0x4, R0 ;  /* 0x00000004ff057819 */ /* 0x000fe40000011600 */
[----:B------:R-:W-:Y:S02]  /*0590*/  LOP3.LUT R7, R7, 0x10, R46, 0x78, !PT ;  /* 0x0000001007077812 */ /* 0x000fe400078e782e */
[----:B------:R-:W-:Y:S02]  /*05a0*/  MOV R15, c[0x0][0x1b8] ;  /* 0x00006e00000f7a02 */ /* 0x000fe40000000f00 */
[----:B------:R-:W-:Y:S02]  /*05b0*/  IADD3.X R9, R9, c[0x0][0x174], R4, P2, P3 ;  /* 0x00005d0009097a10 */ /* 0x000fe400017e6404 */
[----:B------:R-:W-:-:S02]  /*05c0*/  SGXT.U32 R5, R5, 0x4 ;  /* 0x000000040505781a */ /* 0x000fc40000000000 */
[----:B------:R-:W-:Y:S01]  /*05d0*/  LEA R4, R8, R7, 0x6 ;  /* 0x0000000708047211 */ /* 0x000fe200078e30ff */
[----:B------:R-:W-:Y:S01]  /*05e0*/  IMAD R7, R15, 0x8, R6 ;  /* 0x000000080f077824 */ /* 0x000fe200078e0206 */
[----:B------:R-:W-:Y:S01]  /*05f0*/  MOV R14, c[0x0][0x1a4] ;  /* 0x00006900000e7a02 */ /* 0x000fe20000000f00 */
[----:B------:R-:W-:Y:S01]  /*0600*/  IMAD R5, R5, c[0x0][0x1a4], RZ ;  /* 0x0000690005057a24 */ /* 0x000fe200078e02ff */
[-C--:B------:R-:W-:Y:S02]  /*0610*/  LEA R54, P2, R6, R10.reuse, 0x1 ;  /* 0x0000000a06367211 */ /* 0x080fe400078408ff */
[----:B------:R-:W-:Y:S02]  /*0620*/  LEA R52, P3, R7, R10, 0x1 ;  /* 0x0000000a07347211 */ /* 0x000fe400078608ff */
[----:B------:R-:W-:Y:S02]  /*0630*/  SHF.R.S32.HI R10, RZ, 0x6, R0 ;  /* 0x00000006ff0a7819 */ /* 0x000fe40000011400 */
[----:B------:R-:W-:-:S02]  /*0640*/  LEA R3, R14, R5, 0x4 ;  /* 0x000000050e037211 */ /* 0x000fc400078e20ff */
[----:B------:R-:W-:Y:S01]  /*0650*/  SGXT R10, R10, 0x1 ;  /* 0x000000010a0a781a */ /* 0x000fe20000000200 */
[----:B------:R-:W-:Y:S01]  /*0660*/  CS2R R14, SRZ ;  /* 0x00000000000e7805 */ /* 0x000fe2000001ff00 */
[-C--:B------:R-:W-:Y:S02]  /*0670*/  LEA R58, P0, R5, R56.reuse, 0x1 ;  /* 0x00000038053a7211 */ /* 0x080fe400078008ff */
[----:B------:R-:W-:Y:S02]  /*0680*/  LEA R56, P1, R3, R56, 0x1 ;  /* 0x0000003803387211 */ /* 0x000fe400078208ff */
[----:B------:R-:W-:Y:S02]  /*0690*/  LOP3.LUT R8, R13, 0x10, R46, 0x78, !PT ;  /* 0x000000100d087812 */ /* 0x000fe400078e782e */
[----:B------:R-:W-:Y:S02]  /*06a0*/  LOP3.LUT R41, R10, 0x90, RZ, 0xc0, !PT ;  /* 0x000000900a297812 */ /* 0x000fe400078ec0ff */
[----:B------:R-:W-:-:S02]  /*06b0*/  LEA.HI.X.SX32 R59, R5, R12, 0x1, P0 ;  /* 0x0000000c053b7211 */ /* 0x000fc400000f0eff */
[----:B------:R-:W-:Y:S02]  /*06c0*/  LEA.HI.X.SX32 R57, R3, R12, 0x1, P1 ;  /* 0x0000000c03397211 */ /* 0x000fe400008f0eff */
[-C--:B------:R-:W-:Y:S01]  /*06d0*/  LEA.HI.X.SX32 R55, R6, R9.reuse, 0x1, P2 ;  /* 0x0000000906377211 */ /* 0x080fe200010f0eff */
[----:B------:R-:W-:Y:S01]  /*06e0*/  CS2R R12, SRZ ;  /* 0x00000000000c7805 */ /* 0x000fe2000001ff00 */
[----:B------:R-:W-:Y:S02]  /*06f0*/  LEA.HI.X.SX32 R53, R7, R9, 0x1, P3 ;  /* 0x0000000907357211 */ /* 0x000fe400018f0eff */
[----:B------:R-:W-:Y:S01]  /*0700*/  LEA R5, R11, R8, 0x4 ;  /* 0x000000080b057211 */ /* 0x000fe200078e20ff */
[----:B------:R-:W-:Y:S01]  /*0710*/  CS2R R6, SRZ ;  /* 0x0000000000067805 */ /* 0x000fe2000001ff00 */
[----:B------:R-:W-:Y:S01]  /*0720*/  MOV R43, 0x3f800000 ;  /* 0x3f800000002b7802 */ /* 0x000fe20000000f00 */
[----:B------:R-:W-:Y:S01]  /*0730*/  CS2R R8, SRZ ;  /* 0x0000000000087805 */ /* 0x000fe2000001ff00 */
[----:B------:R-:W-:Y:S01]  /*0740*/  MOV R39, 0xff800000 ;  /* 0xff80000000277802 */ /* 0x000fe20000000f00 */
[----:B------:R-:W-:Y:S01]  /*0750*/  CS2R R10, SRZ ;  /* 0x00000000000a7805 */ /* 0x000fe2000001ff00 */
[----:B------:R-:W-:-:S02]  /*0760*/  MOV R42, 0x3f800000 ;  /* 0x3f800000002a7802 */ /* 0x000fc40000000f00 */
[----:B------:R-:W-:Y:S02]  /*0770*/  MOV R3, RZ ;  /* 0x000000ff00037202 */ /* 0x000fe40000000f00 */
[--C-:B------:R-:W-:Y:S02]  /*0780*/  LOP3.LUT R40, R17, 0x30, R46.reuse, 0x78, !PT ;  /* 0x0000003011287812 */ /* 0x100fe400078e782e */
[----:B------:R-:W-:Y:S02]  /*0790*/  LOP3.LUT R41, R41, 0x17e, R46, 0x78, !PT ;  /* 0x0000017e29297812 */ /* 0x000fe400078e782e */
.L_x_1:
[----:B------:R-:W-:-:S04]  /*07a0*/  IMAD.WIDE R16, R7, 0x2, R58 ;  /* 0x0000000207107825 */ /* 0x000fc800078e023a */
[----:B------:R-:W-:Y:S02]  /*07b0*/  IMAD.WIDE R18, R7, 0x2, R56 ;  /* 0x0000000207127825 */ /* 0x000fe400078e0238 */
[----:B------:R-:W2:Y:S04]  /*07c0*/  LDG.E.U16 R16, [R16.64] ;  /* 0x0000000410107981 */ /* 0x000ea8000c1e1500 */
[----:B------:R-:W3:Y:S01]  /*07d0*/  LDG.E.U16 R26, [R18.64] ;  /* 0x00000004121a7981 */ /* 0x000ee2000c1e1500 */
[----:B------:R-:W-:-:S03]  /*07e0*/  IMAD.WIDE R24, R6, 0x2, R54 ;  /* 0x0000000206187825 */ /* 0x000fc600078e0236 */
[----:B------:R-:W-:Y:S01]  /*07f0*/  BAR.SYNC.DEFER_BLOCKING 0x0 ;  /* 0x0000000000007b1d */ /* 0x000fe20000010000 */
[----:B------:R-:W-:-:S05]  /*0800*/  IMAD.WIDE R50, R6, 0x2, R52 ;  /* 0x0000000206327825 */ /* 0x000fca00078e0234 */
[----:B--2---:R-:W-:Y:S04]  /*0810*/  STS.U16 [R41+0x800], R16 ;  /* 0x0008001029007388 */ /* 0x004fe80000000400 */
[----:B---3--:R-:W-:Y:S04]  /*0820*/  STS.U16 [R41+0xa00], R26 ;  /* 0x000a001a29007388 */ /* 0x008fe80000000400 */
[----:B------:R-:W-:Y:S06]  /*0830*/  BAR.SYNC.DEFER_BLOCKING 0x0 ;  /* 0x0000000000007b1d */ /* 0x000fec0000010000 */
[----:B------:R-:W2:Y:S04]  /*0840*/  LDG.E.U16 R50, [R50.64] ;  /* 0x0000000432327981 */ /* 0x000ea8000c1e1500 */
[----:B------:R0:W3:Y:S04]  /*0850*/  LDG.E.U16 R36, [R24.64] ;  /* 0x0000000418247981 */ /* 0x0000e8000c1e1500 */
[----:B------:R-:W-:Y:S04]  /*0860*/  LDSM.16.MT88.4 R28, [R4] ;  /* 0x00000000041c783b */ /* 0x000fe80000004200 */
[----:B------:R-:W1:Y:S04]  /*0870*/  LDSM.16.M88.4 R20, [R5+0x800] ;  /* 0x000800000514783b */ /* 0x000e680000000200 */
[----:B------:R-:W0:Y:S04]  /*0880*/  LDSM.16.M88.4 R32, [R5+0xa00] ;  /* 0x000a00000520783b */ /* 0x000e280000000200 */
[----:B------:R-:W-:Y:S01]  /*0890*/  BAR.SYNC.DEFER_BLOCKING 0x0 ;  /* 0x0000000000007b1d */ /* 0x000fe20000010000 */
[C---:B-1----:R-:W-:Y:S08]  /*08a0*/  HMMA.16816.F32.BF16 R16, R28.reuse, R20, RZ ;  /* 0x000000141c10723c */ /* 0x042ff000000418ff */
[C---:B------:R-:W-:Y:S08]  /*08b0*/  HMMA.16816.F32.BF16 R20, R28.reuse, R22, RZ ;  /* 0x000000161c14723c */ /* 0x040ff000000418ff */
[----:B0-----:R-:W-:Y:S08]  /*08c0*/  HMMA.16816.F32.BF16 R24, R28, R32, RZ ;  /* 0x000000201c18723c */ /* 0x001ff000000418ff */
[----:B------:R-:W-:-:S02]  /*08d0*/  FMUL R32, R16, c[0x0][0x188] ;  /* 0x0000620010207a20 */ /* 0x000fc40000400000 */
[----:B------:R-:W-:Y:S01]  /*08e0*/  FMUL R33, R17, c[0x0][0x188] ;  /* 0x0000620011217a20 */ /* 0x000fe20000400000 */
[----:B------:R-:W-:Y:S04]  /*08f0*/  HMMA.16816.F32.BF16 R28, R28, R34, RZ ;  /* 0x000000221c1c723c */ /* 0x000fe800000418ff */
[----:B------:R-:W-:Y:S01]  /*0900*/  FMNMX R33, R32, R33, !PT ;  /* 0x0000002120217209 */ /* 0x000fe20007800000 */
[----:B------:R-:W-:-:S05]  /*0910*/  FMUL R32, R20, c[0x0][0x188] ;  /* 0x0000620014207a20 */ /* 0x000fca0000400000 */
        /* <DEDUP_REMOVED lines=10> */
[----:B------:R-:W-:-:S05]  /*09c0*/  FMNMX R33, R32, R33, !PT ;  /* 0x0000002120217209 */ /* 0x000fca0007800000 */
[----:B------:R-:W0:Y:S02]  /*09d0*/  SHFL.BFLY PT, R32, R33, 0x2, 0x1f ;  /* 0x0c401f0021207f89 */ /* 0x000e2400000e0000 */
[----:B0-----:R-:W-:-:S05]  /*09e0*/  FMNMX R34, R33, R32, !PT ;  /* 0x0000002021227209 */ /* 0x001fca0007800000 */
[----:B------:R-:W0:Y:S04]  /*09f0*/  SHFL.BFLY PT, R35, R34, 0x1, 0x1f ;  /* 0x0c201f0022237f89 */ /* 0x000e2800000e0000 */
[----:B--2---:R0:W-:Y:S02]  /*0a00*/  STS.U16 [R45+0xa00], R50 ;  /* 0x000a00322d007388 */ /* 0x0041e40000000400 */
[----:B0-----:R-:W-:-:S04]  /*0a10*/  FMNMX R50, R34, R35, !PT ;  /* 0x0000002322327209 */ /* 0x001fc80007800000 */
[----:B------:R-:W-:-:S05]  /*0a20*/  FMNMX R50, R50, R39, !PT ;  /* 0x0000002732327209 */ /* 0x000fca0007800000 */
[--C-:B------:R-:W-:Y:S02]  /*0a30*/  FFMA R17, R17, c[0x0][0x188], -R50.reuse ;  /* 0x0000620011117a23 */ /* 0x100fe40000000832 */
[--C-:B------:R-:W-:Y:S02]  /*0a40*/  FFMA R16, R16, c[0x0][0x188], -R50.reuse ;  /* 0x0000620010107a23 */ /* 0x100fe40000000832 */
[----:B------:R-:W-:Y:S02]  /*0a50*/  FMUL R17, R17, 1.4426950216293334961 ;  /* 0x3fb8aa3b11117820 */ /* 0x000fe40000400000 */
[----:B------:R-:W-:Y:S02]  /*0a60*/  FMUL R16, R16, 1.4426950216293334961 ;  /* 0x3fb8aa3b10107820 */ /* 0x000fe40000400000 */
[--C-:B------:R-:W-:Y:S02]  /*0a70*/  FFMA R20, R20, c[0x0][0x188], -R50.reuse ;  /* 0x0000620014147a23 */ /* 0x100fe40000000832 */
[----:B------:R-:W-:Y:S01]  /*0a80*/  FFMA R21, R21, c[0x0][0x188], -R50 ;  /* 0x0000620015157a23 */ /* 0x000fe20000000832 */
[----:B------:R-:W-:Y:S01]  /*0a90*/  MUFU.EX2 R32, R16 ;  /* 0x0000001000207308 */ /* 0x000fe20000000800 */
[----:B------:R-:W-:-:S02]  /*0aa0*/  FMUL R20, R20, 1.4426950216293334961 ;  /* 0x3fb8aa3b14147820 */ /* 0x000fc40000400000 */
[----:B------:R-:W-:-:S05]  /*0ab0*/  FMUL R21, R21, 1.4426950216293334961 ;  /* 0x3fb8aa3b15157820 */ /* 0x000fca0000400000 */
[----:B------:R-:W0:Y:S01]  /*0ac0*/  MUFU.EX2 R17, R17 ;  /* 0x0000001100117308 */ /* 0x000e220000000800 */
[--C-:B------:R-:W-:Y:S02]  /*0ad0*/  FFMA R24, R24, c[0x0][0x188], -R50.reuse ;  /* 0x0000620018187a23 */ /* 0x100fe40000000832 */
[----:B------:R-:W-:-:S05]  /*0ae0*/  FFMA R25, R25, c[0x0][0x188], -R50 ;  /* 0x0000620019197a23 */ /* 0x000fca0000000832 */
[----:B------:R-:W1:Y:S01]  /*0af0*/  MUFU.EX2 R34, R20 ;  /* 0x0000001400227308 */ /* 0x000e620000000800 */
[----:B------:R-:W-:Y:S01]  /*0b00*/  FMUL R24, R24, 1.4426950216293334961 ;  /* 0x3fb8aa3b18187820 */ /* 0x000fe20000400000 */
[----:B---3--:R2:W-:Y:S01]  /*0b10*/  STS.U16 [R45+0x800], R36 ;  /* 0x000800242d007388 */ /* 0x0085e20000000400 */
[----:B------:R-:W-:-:S05]  /*0b20*/  FMUL R25, R25, 1.4426950216293334961 ;  /* 0x3fb8aa3b19197820 */ /* 0x000fca0000400000 */
[----:B------:R-:W3:Y:S01]  /*0b30*/  MUFU.EX2 R21, R21 ;  /* 0x0000001500157308 */ /* 0x000ee20000000800 */
[----:B------:R-:W-:Y:S02]  /*0b40*/  FFMA R28, R28, c[0x0][0x188], -R50 ;  /* 0x000062001c1c7a23 */ /* 0x000fe40000000832 */
[----:B0-----:R-:W-:-:S05]  /*0b50*/  FADD R33, R32, R17 ;  /* 0x0000001120217221 */ /* 0x001fca0000000000 */
[----:B--2---:R-:W0:Y:S01]  /*0b60*/  MUFU.EX2 R36, R24 ;  /* 0x0000001800247308 */ /* 0x004e220000000800 */
[----:B------:R-:W-:Y:S02]  /*0b70*/  FMUL R28, R28, 1.4426950216293334961 ;  /* 0x3fb8aa3b1c1c7820 */ /* 0x000fe40000400000 */
[----:B-1----:R-:W-:-:S05]  /*0b80*/  FADD R16, R34, R33 ;  /* 0x0000002122107221 */ /* 0x002fca0000000000 */
[----:B------:R-:W1:Y:S01]  /*0b90*/  MUFU.EX2 R25, R25 ;  /* 0x0000001900197308 */ /* 0x000e620000000800 */
[----:B------:R-:W-:Y:S01]  /*0ba0*/  F2FP.BF16.PACK_AB R32, R17, R32 ;  /* 0x000000201120723e */ /* 0x000fe200000010ff */
[----:B---3--:R-:W-:-:S06]  /*0bb0*/  FADD R17, R21, R16 ;  /* 0x0000001015117221 */ /* 0x008fcc0000000000 */
[----:B------:R-:W2:Y:S01]  /*0bc0*/  MUFU.EX2 R38, R28 ;  /* 0x0000001c00267308 */ /* 0x000ea20000000800 */
[----:B0-----:R-:W-:Y:S02]  /*0bd0*/  FADD R16, R36, R17 ;  /* 0x0000001124107221 */ /* 0x001fe40000000000 */
[----:B------:R-:W-:Y:S02]  /*0be0*/  FMUL R20, R19, c[0x0][0x188] ;  /* 0x0000620013147a20 */ /* 0x000fe40000400000 */
[----:B-1----:R-:W-:-:S04]  /*0bf0*/  FADD R17, R25, R16 ;  /* 0x0000001019117221 */ /* 0x002fc80000000000 */
[----:B--2---:R-:W-:Y:S02]  /*0c00*/  FADD R16, R38, R17 ;  /* 0x0000001126107221 */ /* 0x004fe40000000000 */
        /* <DEDUP_REMOVED lines=12> */
[----:B------:R-:W-:Y:S01]  /*0cd0*/  FMUL R17, R31, c[0x0][0x188] ;  /* 0x000062001f117a20 */ /* 0x000fe20000400000 */
[----:B------:R-:W-:-:S04]  /*0ce0*/  F2FP.BF16.PACK_AB R34, R21, R34 ;  /* 0x000000221522723e */ /* 0x000fc800000010ff */
[----:B------:R-:W-:Y:S01]  /*0cf0*/  FMNMX R21, R17, R20, !PT ;  /* 0x0000001411157209 */ /* 0x000fe20007800000 */
[----:B------:R-:W-:-:S04]  /*0d00*/  FFMA R29, R29, c[0x0][0x188], -R50 ;  /* 0x000062001d1d7a23 */ /* 0x000fc80000000832 */
[----:B------:R-:W0:Y:S01]  /*0d10*/  SHFL.BFLY PT, R20, R21, 0x2, 0x1f ;  /* 0x0c401f0015147f89 */ /* 0x000e2200000e0000 */
[----:B------:R-:W-:-:S06]  /*0d20*/  FMUL R29, R29, 1.4426950216293334961 ;  /* 0x3fb8aa3b1d1d7820 */ /* 0x000fcc0000400000 */
[----:B------:R-:W1:Y:S01]  /*0d30*/  MUFU.EX2 R29, R29 ;  /* 0x0000001d001d7308 */ /* 0x000e620000000800 */
[----:B------:R-:W-:Y:S02]  /*0d40*/  F2FP.BF16.PACK_AB R36, R25, R36 ;  /* 0x000000241924723e */ /* 0x000fe400000010ff */
[----:B0-----:R-:W-:Y:S01]  /*0d50*/  FMNMX R25, R21, R20, !PT ;  /* 0x0000001415197209 */ /* 0x001fe20007800000 */
[----:B-1----:R-:W-:-:S04]  /*0d60*/  FADD R16, R29, R16 ;  /* 0x000000101d107221 */ /* 0x002fc80000000000 */
[----:B------:R-:W0:Y:S04]  /*0d70*/  SHFL.BFLY PT, R20, R25, 0x1, 0x1f ;  /* 0x0c201f0019147f89 */ /* 0x000e2800000e0000 */
[----:B------:R-:W1:Y:S01]  /*0d80*/  SHFL.BFLY PT, R17, R16, 0x2, 0x1f ;  /* 0x0c401f0010117f89 */ /* 0x000e6200000e0000 */
[----:B------:R-:W-:Y:S01]  /*0d90*/  FADD R24, -R50, R39 ;  /* 0x0000002732187221 */ /* 0x000fe20000000100 */
[----:B0-----:R-:W-:-:S04]  /*0da0*/  FMNMX R20, R25, R20, !PT ;  /* 0x0000001419147209 */ /* 0x001fc80007800000 */
[----:B------:R-:W-:Y:S01]  /*0db0*/  FMNMX R20, R20, R37, !PT ;  /* 0x0000002514147209 */ /* 0x000fe20007800000 */
[----:B-1----:R-:W-:-:S04]  /*0dc0*/  FADD R17, R16, R17 ;  /* 0x0000001110117221 */ /* 0x002fc80000000000 */
[--C-:B------:R-:W-:Y:S02]  /*0dd0*/  FFMA R28, R18, c[0x0][0x188], -R20.reuse ;  /* 0x00006200121c7a23 */ /* 0x100fe40000000814 */
[----:B------:R-:W0:Y:S01]  /*0de0*/  SHFL.BFLY PT, R18, R17, 0x1, 0x1f ;  /* 0x0c201f0011127f89 */ /* 0x000e2200000e0000 */
[--C-:B------:R-:W-:Y:S02]  /*0df0*/  FFMA R19, R19, c[0x0][0x188], -R20.reuse ;  /* 0x0000620013137a23 */ /* 0x100fe40000000814 */
[--C-:B------:R-:W-:Y:S02]  /*0e00*/  FFMA R22, R22, c[0x0][0x188], -R20.reuse ;  /* 0x0000620016167a23 */ /* 0x100fe40000000814 */
[----:B------:R-:W-:Y:S02]  /*0e10*/  FFMA R23, R23, c[0x0][0x188], -R20 ;  /* 0x0000620017177a23 */ /* 0x000fe40000000814 */
[----:B------:R-:W-:Y:S02]  /*0e20*/  FMUL R28, R28, 1.4426950216293334961 ;  /* 0x3fb8aa3b1c1c7820 */ /* 0x000fe40000400000 */
[----:B------:R-:W-:-:S02]  /*0e30*/  FMUL R19, R19, 1.4426950216293334961 ;  /* 0x3fb8aa3b13137820 */ /* 0x000fc40000400000 */
[----:B------:R-:W-:Y:S01]  /*0e40*/  FMUL R24, R24, 1.4426950216293334961 ;  /* 0x3fb8aa3b18187820 */ /* 0x000fe20000400000 */
[----:B------:R-:W-:Y:S01]  /*0e50*/  MUFU.EX2 R33, R28 ;  /* 0x0000001c00217308 */ /* 0x000fe20000000800 */
[----:B------:R-:W-:Y:S02]  /*0e60*/  FMUL R16, R22, 1.4426950216293334961 ;  /* 0x3fb8aa3b16107820 */ /* 0x000fe40000400000 */
[----:B------:R-:W-:-:S05]  /*0e70*/  FMUL R23, R23, 1.4426950216293334961 ;  /* 0x3fb8aa3b17177820 */ /* 0x000fca0000400000 */
[----:B------:R-:W1:Y:S08]  /*0e80*/  MUFU.EX2 R60, R19 ;  /* 0x00000013003c7308 */ /* 0x000e700000000800 */
[----:B------:R-:W2:Y:S08]  /*0e90*/  MUFU.EX2 R24, R24 ;  /* 0x0000001800187308 */ /* 0x000eb00000000800 */
[----:B------:R-:W3:Y:S08]  /*0ea0*/  MUFU.EX2 R16, R16 ;  /* 0x0000001000107308 */ /* 0x000ef00000000800 */
[----:B------:R-:W4:Y:S01]  /*0eb0*/  MUFU.EX2 R23, R23 ;  /* 0x0000001700177308 */ /* 0x000f220000000800 */
[----:B0-----:R-:W-:-:S02]  /*0ec0*/  FADD R18, R17, R18 ;  /* 0x0000001211127221 */ /* 0x001fc40000000000 */
[----:B-1----:R-:W-:Y:S02]  /*0ed0*/  FADD R17, R33, R60 ;  /* 0x0000003c21117221 */ /* 0x002fe40000000000 */
[----:B--2---:R-:W-:Y:S02]  /*0ee0*/  FFMA R43, R24, R43, R18 ;  /* 0x0000002b182b7223 */ /* 0x004fe40000000012 */
[----:B---3--:R-:W-:Y:S01]  /*0ef0*/  FADD R22, R16, R17 ;  /* 0x0000001110167221 */ /* 0x008fe20000000000 */
[----:B----4-:R-:W-:Y:S01]  /*0f00*/  F2FP.BF16.PACK_AB R35, R23, R16 ;  /* 0x000000101723723e */ /* 0x010fe200000010ff */
[----:B------:R-:W-:Y:S01]  /*0f10*/  BAR.SYNC.DEFER_BLOCKING 0x0 ;  /* 0x0000000000007b1d */ /* 0x000fe20000010000 */
[----:B------:R-:W-:-:S04]  /*0f20*/  FADD R21, -R20, R37 ;  /* 0x0000002514157221 */ /* 0x000fc80000000100 */
[----:B------:R-:W-:Y:S01]  /*0f30*/  FMUL R21, R21, 1.4426950216293334961 ;  /* 0x3fb8aa3b15157820 */ /* 0x000fe20000400000 */
[----:B------:R-:W0:Y:S05]  /*0f40*/  LDSM.16.M88.4 R16, [R40+0x800] ;  /* 0x000800002810783b */ /* 0x000e2a0000000200 */
[----:B------:R-:W1:Y:S01]  /*0f50*/  MUFU.EX2 R21, R21 ;  /* 0x0000001500157308 */ /* 0x000e620000000800 */
[--C-:B------:R-:W-:Y:S02]  /*0f60*/  FFMA R26, R26, c[0x0][0x188], -R20.reuse ;  /* 0x000062001a1a7a23 */ /* 0x100fe40000000814 */
[--C-:B------:R-:W-:Y:S02]  /*0f70*/  FFMA R30, R30, c[0x0][0x188], -R20.reuse ;  /* 0x000062001e1e7a23 */ /* 0x100fe40000000814 */
[----:B------:R-:W-:Y:S01]  /*0f80*/  FFMA R31, R31, c[0x0][0x188], -R20 ;  /* 0x000062001f1f7a23 */ /* 0x000fe20000000814 */
[----:B------:R-:W-:Y:S01]  /*0f90*/  F2FP.BF16.PACK_AB R33, R60, R33 ;  /* 0x000000213c21723e */ /* 0x000fe200000010ff */
[----:B------:R-:W-:-:S02]  /*0fa0*/  FMUL R12, R24, R12 ;  /* 0x0000000c180c7220 */ /* 0x000fc40000400000 */
[----:B------:R-:W-:Y:S02]  /*0fb0*/  FMUL R13, R24, R13 ;  /* 0x0000000d180d7220 */ /* 0x000fe40000400000 */
[----:B------:R-:W-:Y:S02]  /*0fc0*/  FFMA R27, R27, c[0x0][0x188], -R20 ;  /* 0x000062001b1b7a23 */ /* 0x000fe40000000814 */
[----:B------:R-:W-:Y:S02]  /*0fd0*/  FMUL R26, R26, 1.4426950216293334961 ;  /* 0x3fb8aa3b1a1a7820 */ /* 0x000fe40000400000 */
[C---:B-1----:R-:W-:Y:S02]  /*0fe0*/  FMUL R14, R21.reuse, R14 ;  /* 0x0000000e150e7220 */ /* 0x042fe40000400000 */
[----:B------:R-:W-:Y:S02]  /*0ff0*/  FMUL R15, R21, R15 ;  /* 0x0000000f150f7220 */ /* 0x000fe40000400000 */
[----:B------:R-:W-:-:S02]  /*1000*/  FMUL R30, R30, 1.4426950216293334961 ;  /* 0x3fb8aa3b1e1e7820 */ /* 0x000fc40000400000 */
[----:B------:R-:W-:Y:S02]  /*1010*/  FMUL R31, R31, 1.4426950216293334961 ;  /* 0x3fb8aa3b1f1f7820 */ /* 0x000fe40000400000 */
[----:B------:R-:W-:Y:S01]  /*1020*/  FMUL R27, R27, 1.4426950216293334961 ;  /* 0x3fb8aa3b1b1b7820 */ /* 0x000fe20000400000 */
[----:B------:R-:W1:Y:S08]  /*1030*/  MUFU.EX2 R37, R26 ;  /* 0x0000001a00257308 */ /* 0x000e700000000800 */
[----:B------:R-:W-:Y:S01]  /*1040*/  MUFU.EX2 R30, R30 ;  /* 0x0000001e001e7308 */ /* 0x000fe20000000800 */
[----:B0-----:R-:W-:Y:S07]  /*1050*/  HMMA.16816.F32.BF16 R12, R32, R16, R12 ;  /* 0x00000010200c723c */ /* 0x001fee000004180c */
[----:B------:R-:W0:Y:S08]  /*1060*/  MUFU.EX2 R16, R27 ;  /* 0x0000001b00107308 */ /* 0x000e300000000800 */
[----:B------:R-:W2:Y:S01]  /*1070*/  MUFU.EX2 R31, R31 ;  /* 0x0000001f001f7308 */ /* 0x000ea20000000800 */
[----:B------:R-:W-:Y:S01]  /*1080*/  FADD R22, R23, R22 ;  /* 0x0000001617167221 */ /* 0x000fe20000000000 */
[----:B------:R-:W-:-:S03]  /*1090*/  F2FP.BF16.PACK_AB R38, R29, R38 ;  /* 0x000000261d26723e */ /* 0x000fc600000010ff */
[----:B-1----:R-:W-:Y:S01]  /*10a0*/  FADD R17, R37, R22 ;  /* 0x0000001625117221 */ /* 0x002fe20000000000 */
[----:B0-----:R-:W-:-:S03]  /*10b0*/  F2FP.BF16.PACK_AB R37, R16, R37 ;  /* 0x000000251025723e */ /* 0x001fc600000010ff */
[----:B------:R-:W-:Y:S01]  /*10c0*/  FADD R17, R16, R17 ;  /* 0x0000001110117221 */ /* 0x000fe20000000000 */
[----:B--2---:R-:W-:-:S03]  /*10d0*/  F2FP.BF16.PACK_AB R39, R31, R30 ;  /* 0x0000001e1f27723e */ /* 0x004fc600000010ff */
[----:B------:R-:W-:-:S04]  /*10e0*/  FADD R22, R30, R17 ;  /* 0x000000111e167221 */ /* 0x000fc80000000000 */
[----:B------:R-:W-:Y:S01]  /*10f0*/  HMMA.16816.F32.BF16 R12, R36, R18, R12 ;  /* 0x00000012240c723c */ /* 0x000fe2000004180c */
[----:B------:R-:W-:Y:S01]  /*1100*/  LDSM.16.M88.4 R16, [R40+0xa00] ;  /* 0x000a00002810783b */ /* 0x000fe20000000200 */
[----:B------:R-:W-:-:S05]  /*1110*/  FADD R22, R31, R22 ;  /* 0x000000161f167221 */ /* 0x000fca0000000000 */
[----:B------:R-:W0:Y:S01]  /*1120*/  SHFL.BFLY PT, R23, R22, 0x2, 0x1f ;  /* 0x0c401f0016177f89 */ /* 0x000e2200000e0000 */
[C---:B------:R-:W-:Y:S02]  /*1130*/  FMUL R8, R24.reuse, R8 ;  /* 0x0000000818087220 */ /* 0x040fe40000400000 */
[----:B------:R-:W-:Y:S02]  /*1140*/  FMUL R9, R24, R9 ;  /* 0x0000000918097220 */ /* 0x000fe40000400000 */
[C---:B------:R-:W-:Y:S02]  /*1150*/  FMUL R10, R21.reuse, R10 ;  /* 0x0000000a150a7220 */ /* 0x040fe40000400000 */
[----:B------:R-:W-:Y:S01]  /*1160*/  FMUL R11, R21, R11 ;  /* 0x0000000b150b7220 */ /* 0x000fe20000400000 */
[----:B------:R-:W-:Y:S01]  /*1170*/  IADD3 R3, R3, 0x20, RZ ;  /* 0x0000002003037810 */ /* 0x000fe20007ffe0ff */
[----:B0-----:R-:W-:-:S05]  /*1180*/  FADD R23, R22, R23 ;  /* 0x0000001716177221 */ /* 0x001fca0000000000 */
[----:B------:R-:W-:Y:S01]  /*1190*/  HMMA.16816.F32.BF16 R8, R32, R16, R8 ;  /* 0x000000102008723c */ /* 0x000fe20000041808 */
[----:B------:R-:W0:Y:S01]  /*11a0*/  SHFL.BFLY PT, R16, R23, 0x1, 0x1f ;  /* 0x0c201f0017107f89 */ /* 0x000e2200000e0000 */
[----:B------:R-:W-:-:S05]  /*11b0*/  ISETP.GE.AND P0, PT, R3, c[0x0][0x1d0], PT ;  /* 0x0000740003007a0c */ /* 0x000fca0003f06270 */
[----:B------:R-:W-:-:S05]  /*11c0*/  MOV R17, 0x20 ;  /* 0x0000002000117802 */ /* 0x000fca0000000f00 */
[C---:B------:R-:W-:Y:S02]  /*11d0*/  IMAD R6, R17.reuse, c[0x0][0x1b4], R6 ;  /* 0x00006d0011067a24 */ /* 0x040fe400078e0206 */
[----:B------:R-:W-:-:S10]  /*11e0*/  IMAD R7, R17, c[0x0][0x1a4], R7 ;  /* 0x0000690011077a24 */ /* 0x000fd400078e0207 */
[----:B------:R-:W-:Y:S01]  /*11f0*/  HMMA.16816.F32.BF16 R8, R36, R18, R8 ;  /* 0x000000122408723c */ /* 0x000fe20000041808 */
[----:B0-----:R-:W-:-:S04]  /*1200*/  FADD R16, R23, R16 ;  /* 0x0000001017107221 */ /* 0x001fc80000000000 */
[----:B------:R-:W-:Y:S02]  /*1210*/  FFMA R42, R21, R42, R16 ;  /* 0x0000002a152a7223 */ /* 0x000fe40000000010 */
[----:B------:R-:W-:Y:S01]  /*1220*/  IMAD.MOV.U32 R39, RZ, RZ, R50 ;  /* 0x000000ffff277224 */ /* 0x000fe200078e0032 */
[----:B------:R-:W-:Y:S01]  /*1230*/  MOV R37, R20 ;  /* 0x0000001400257202 */ /* 0x000fe20000000f00 */
[----:B------:R-:W-:Y:S05]  /*1240*/  @!P0 BRA `(.L_x_1) ;  /* 0xfffff55000008947 */ /* 0x000fea000383ffff */
.L_x_0:
[----:B------:R-:W-:-:S05]  /*1250*/  NOP ;  /* 0x0000000000007918 */ /* 0x000fca0000000000 */
[----:B------:R-:W-:Y:S01]  /*1260*/  SHF.R.S32.HI R16, RZ, 0x4, R0 ;  /* 0x00000004ff107819 */ /* 0x000fe20000011400 */
[----:B------:R-:W-:Y:S01]  /*1270*/  IMAD R4, R2, c[0x0][0x1c0], RZ ;  /* 0x0000700002047a24 */ /* 0x000fe200078e02ff */
[----:B------:R-:W-:Y:S01]  /*1280*/  SHF.L.U32 R3, R0, 0x2, RZ ;  /* 0x0000000200037819 */ /* 0x000fe200000006ff */
[----:B------:R-:W-:Y:S01]  /*1290*/  IMAD R6, R49, c[0x0][0x1c4], RZ ;  /* 0x0000710031067a24 */ /* 0x000fe200078e02ff */
[----:B------:R-:W-:Y:S01]  /*12a0*/  SGXT R16, R16, 0x1 ;  /* 0x000000011010781a */ /* 0x000fe20000000200 */
[----:B------:R-:W-:Y:S01]  /*12b0*/  IMAD.MOV.U32 R22, RZ, RZ, R9 ;  /* 0x000000ffff167224 */ /* 0x000fe200078e0009 */
[----:B------:R-:W-:Y:S01]  /*12c0*/  LOP3.LUT R7, R3, 0x180, RZ, 0xc0, !PT ;  /* 0x0000018003077812 */ /* 0x000fe200078ec0ff */
[----:B------:R-:W-:Y:S01]  /*12d0*/  BAR.SYNC.DEFER_BLOCKING 0x0 ;  /* 0x0000000000007b1d */ /* 0x000fe20000010000 */
[----:B------:R-:W-:Y:S01]  /*12e0*/  FSETP.GT.AND P2, PT, |R43|, 8.50705917302346158658e+37, PT ;  /* 0x7e8000002b00780b */ /* 0x000fe20003f44200 */
[----:B------:R-:W-:Y:S01]  /*12f0*/  IMAD R47, R47, c[0x0][0x1c8], RZ ;  /* 0x000072002f2f7a24 */ /* 0x000fe200078e02ff */
[----:B------:R-:W-:-:S02]  /*1300*/  MOV R24, R8 ;  /* 0x0000000800187202 */ /* 0x000fc40000000f00 */
[C---:B------:R-:W-:Y:S01]  /*1310*/  SHF.L.U32 R5, R4.reuse, 0x1, RZ ;  /* 0x0000000104057819 */ /* 0x040fe200000006ff */
[----:B------:R-:W-:Y:S01]  /*1320*/  IMAD.HI R4, R4, 0x2, RZ ;  /* 0x0000000204047827 */ /* 0x000fe200078e02ff */
[C---:B------:R-:W-:Y:S02]  /*1330*/  SHF.L.U32 R8, R6.reuse, 0x1, RZ ;  /* 0x0000000106087819 */ /* 0x040fe400000006ff */
[----:B------:R-:W-:Y:S01]  /*1340*/  LOP3.LUT R16, R7, 0x404, R16, 0xf8, !PT ;  /* 0x0000040407107812 */ /* 0x000fe200078ef810 */
[----:B------:R-:W-:Y:S01]  /*1350*/  IMAD.HI R7, R6, 0x2, RZ ;  /* 0x0000000206077827 */ /* 0x000fe200078e02ff */
[C---:B------:R-:W-:Y:S02]  /*1360*/  FSETP.GEU.AND P3, PT, |R43|.reuse, 1.175494350822287508e-38, PT ;  /* 0x008000002b00780b */ /* 0x040fe40003f6e200 */
[----:B------:R-:W-:Y:S01]  /*1370*/  IADD3 R5, P1, P5, R8, c[0x0][0x178], R5 ;  /* 0x00005e0008057a10 */ /* 0x000fe20007d3e005 */
[C---:B------:R-:W-:Y:S01]  /*1380*/  FMUL R6, R43.reuse, 8388608 ;  /* 0x4b0000002b067820 */ /* 0x040fe20000400000 */
[--C-:B------:R-:W-:Y:S01]  /*1390*/  SHF.R.S32.HI R8, RZ, 0x3, R0.reuse ;  /* 0x00000003ff087819 */ /* 0x100fe20000011400 */
[----:B------:R-:W-:Y:S01]  /*13a0*/  @P2 FMUL R24, R24, 0.25 ;  /* 0x3e80000018182820 */ /* 0x000fe20000400000 */
[----:B------:R-:W-:Y:S01]  /*13b0*/  SHF.R.S32.HI R17, RZ, 0x5, R0 ;  /* 0x00000005ff117819 */ /* 0x000fe20000011400 */
[----:B------:R-:W-:Y:S01]  /*13c0*/  @P2 FMUL R12, R12, 0.25 ;  /* 0x3e8000000c0c2820 */ /* 0x000fe20000400000 */
[----:B------:R-:W-:Y:S01]  /*13d0*/  FSETP.GEU.AND P4, PT, R43, 1.175494350822287508e-38, PT ;  /* 0x008000002b00780b */ /* 0x000fe20003f8e000 */
[----:B------:R-:W-:Y:S01]  /*13e0*/  @P2 FMUL R22, R22, 0.25 ;  /* 0x3e80000016162820 */ /* 0x000fe20000400000 */
[----:B------:R-:W-:-:S02]  /*13f0*/  LOP3.LUT R9, R0, 0x8, RZ, 0xc0, !PT ;  /* 0x0000000800097812 */ /* 0x000fc400078ec0ff */
[----:B------:R-:W-:Y:S01]  /*1400*/  LOP3.LUT R18, R3, 0xc0, RZ, 0xc0, !PT ;  /* 0x000000c003127812 */ /* 0x000fe200078ec0ff */
[----:B------:R-:W-:Y:S01]  /*1410*/  @!P3 FMUL R24, R24, 16777216 ;  /* 0x4b8000001818b820 */ /* 0x000fe20000400000 */
[----:B------:R-:W-:Y:S01]  /*1420*/  IADD3.X R4, R7, c[0x0][0x17c], R4, P1, P5 ;  /* 0x00005f0007047a10 */ /* 0x000fe20000fea404 */
[----:B------:R-:W-:Y:S01]  /*1430*/  @!P3 FMUL R12, R12, 16777216 ;  /* 0x4b8000000c0cb820 */ /* 0x000fe20000400000 */
[----:B------:R-:W-:Y:S01]  /*1440*/  SGXT R8, R8, 0x1 ;  /* 0x000000010808781a */ /* 0x000fe20000000200 */
[----:B------:R-:W-:Y:S01]  /*1450*/  @!P3 FMUL R22, R22, 16777216 ;  /* 0x4b8000001616b820 */ /* 0x000fe20000400000 */
[----:B------:R-:W-:Y:S02]  /*1460*/  SGXT R7, R17, 0x1 ;  /* 0x000000011107781a */ /* 0x000fe40000000200 */
[----:B------:R-:W-:Y:S01]  /*1470*/  FSEL R6, R6, R43, !P4 ;  /* 0x0000002b06067208 */ /* 0x000fe20006000000 */
[----:B------:R-:W-:Y:S01]  /*1480*/  @P2 FMUL R43, R43, 0.25 ;  /* 0x3e8000002b2b2820 */ /* 0x000fe20000400000 */
[----:B------:R-:W-:-:S02]  /*1490*/  LEA.HI R3, R9, R18, RZ, 0x1f ;  /* 0x0000001209037211 */ /* 0x000fc400078ff8ff */
[----:B------:R-:W-:Y:S01]  /*14a0*/  SHF.R.U32.HI R9, RZ, 0x1, R0 ;  /* 0x00000001ff097819 */ /* 0x000fe20000011600 */
[----:B------:R-:W-:Y:S01]  /*14b0*/  @!P3 FMUL R43, R43, 16777216 ;  /* 0x4b8000002b2bb820 */ /* 0x000fe20000400000 */
[----:B------:R-:W-:Y:S02]  /*14c0*/  LOP3.LUT R8, R8, 0x240, RZ, 0xc0, !PT ;  /* 0x0000024008087812 */ /* 0x000fe400078ec0ff */
[----:B------:R-:W-:Y:S02]  /*14d0*/  LOP3.LUT R7, R7, 0x404, RZ, 0xc0, !PT ;  /* 0x0000040407077812 */ /* 0x000fe400078ec0ff */
[----:B------:R-:W-:Y:S02]  /*14e0*/  MOV R28, R13 ;  /* 0x0000000d001c7202 */ /* 0x000fe40000000f00 */
[----:B------:R-:W-:Y:S02]  /*14f0*/  FSETP.GT.AND P5, PT, |R42|, 8.50705917302346158658e+37, PT ;  /* 0x7e8000002a00780b */ /* 0x000fe40003fa4200 */
[----:B------:R-:W-:Y:S01]  /*1500*/  LOP3.LUT R13, R8, 0x40, R9, 0x78, !PT ;  /* 0x00000040080d7812 */ /* 0x000fe200078e7809 */
[----:B------:R-:W-:Y:S01]  /*1510*/  IMAD.SHL.U32 R8, R0, 0x40, RZ ;  /* 0x0000004000087824 */ /* 0x000fe200078e00ff */
[----:B------:R-:W-:Y:S01]  /*1520*/  LOP3.LUT R9, R7, 0xbc, R46, 0x78, !PT ;  /* 0x000000bc07097812 */ /* 0x000fe200078e782e */
[C---:B------:R-:W-:Y:S01]  /*1530*/  FMUL R0, R42.reuse, 8388608 ;  /* 0x4b0000002a007820 */ /* 0x040fe20000400000 */
[----:B------:R-:W0:Y:S01]  /*1540*/  MUFU.RCP R7, R43 ;  /* 0x0000002b00077308 */ /* 0x000e220000001000 */
[----:B------:R-:W-:Y:S01]  /*1550*/  FSETP.GEU.AND P6, PT, |R42|, 1.175494350822287508e-38, PT ;  /* 0x008000002a00780b */ /* 0x000fe20003fce200 */
[----:B------:R-:W-:Y:S01]  /*1560*/  @P2 FMUL R28, R28, 0.25 ;  /* 0x3e8000001c1c2820 */ /* 0x000fe20000400000 */
[----:B------:R-:W-:-:S02]  /*1570*/  FSETP.GEU.AND P1, PT, R42, 1.175494350822287508e-38, PT ;  /* 0x008000002a00780b */ /* 0x000fc40003f2e000 */
[----:B------:R-:W-:Y:S01]  /*1580*/  LOP3.LUT R26, R9, 0x40, R8, 0xf8, !PT ;  /* 0x00000040091a7812 */ /* 0x000fe200078ef808 */
[----:B------:R-:W-:Y:S01]  /*1590*/  @!P3 FMUL R28, R28, 16777216 ;  /* 0x4b8000001c1cb820 */ /* 0x000fe20000400000 */
[----:B------:R-:W-:Y:S01]  /*15a0*/  FSEL R0, R0, R42, !P1 ;  /* 0x0000002a00007208 */ /* 0x000fe20004800000 */
[----:B------:R-:W-:Y:S01]  /*15b0*/  @P5 FMUL R42, R42, 0.25 ;  /* 0x3e8000002a2a5820 */ /* 0x000fe20000400000 */
[----:B------:R-:W-:Y:S01]  /*15c0*/  LOP3.LUT R9, R16, R13, RZ, 0xfc, !PT ;  /* 0x0000000d10097212 */ /* 0x000fe200078efcff */
[----:B------:R-:W-:Y:S01]  /*15d0*/  @P5 FMUL R11, R11, 0.25 ;  /* 0x3e8000000b0b5820 */ /* 0x000fe20000400000 */
[----:B------:R-:W-:Y:S01]  /*15e0*/  IADD3 R8, R0, -0x3f3504f3, RZ ;  /* 0xc0cafb0d00087810 */ /* 0x000fe20007ffe0ff */
[----:B------:R-:W-:Y:S01]  /*15f0*/  @P5 FMUL R15, R15, 0.25 ;  /* 0x3e8000000f0f5820 */ /* 0x000fe20000400000 */
[----:B------:R-:W-:Y:S01]  /*1600*/  MOV R25, 0x3dc6b27f ;  /* 0x3dc6b27f00197802 */ /* 0x000fe20000000f00 */
[----:B------:R-:W-:Y:S01]  /*1610*/  @!P6 FMUL R42, R42, 16777216 ;  /* 0x4b8000002a2ae820 */ /* 0x000fe20000400000 */
[----:B------:R-:W-:Y:S01]  /*1620*/  LOP3.LUT R17, R8, 0xff800000, RZ, 0xc0, !PT ;  /* 0xff80000008117812 */ /* 0x000fe200078ec0ff */
[C---:B0-----:R-:W-:Y:S01]  /*1630*/  FMUL R21, R7.reuse, R24 ;  /* 0x0000001807157220 */ /* 0x041fe20000400000 */
[----:B------:R-:W-:Y:S01]  /*1640*/  ISETP.GE.U32.AND P2, PT, R6, 0x7f800000, PT ;  /* 0x7f8000000600780c */ /* 0x000fe20003f46070 */
[C---:B------:R-:W-:Y:S01]  /*1650*/  FMUL R24, R7.reuse, R12 ;  /* 0x0000000c07187220 */ /* 0x040fe20000400000 */
[C---:B------:R-:W-:Y:S01]  /*1660*/  IADD3 R8, R0.reuse, -R17, RZ ;  /* 0x8000001100087210 */ /* 0x040fe20007ffe0ff */
[----:B------:R-:W0:Y:S01]  /*1670*/  MUFU.RCP R12, R42 ;  /* 0x0000002a000c7308 */ /* 0x000e220000001000 */
[C---:B------:R-:W-:Y:S01]  /*1680*/  FMUL R19, R7.reuse, R22 ;  /* 0x0000001607137220 */ /* 0x040fe20000400000 */
[----:B------:R-:W-:Y:S01]  /*1690*/  ISETP.GE.U32.AND P3, PT, R0, 0x7f800000, PT ;  /* 0x7f8000000000780c */ /* 0x000fe20003f66070 */
[----:B------:R-:W-:Y:S01]  /*16a0*/  FMUL R22, R7, R28 ;  /* 0x0000001c07167220 */ /* 0x000fe20000400000 */
[----:B------:R-:W-:Y:S01]  /*16b0*/  IADD3 R7, R6, -0x3f3504f3, RZ ;  /* 0xc0cafb0d06077810 */ /* 0x000fe20007ffe0ff */
[----:B------:R-:W-:Y:S01]  /*16c0*/  @P5 FMUL R10, R10, 0.25 ;  /* 0x3e8000000a0a5820 */ /* 0x000fe20000400000 */
[----:B------:R-:W-:Y:S01]  /*16d0*/  F2FP.BF16.PACK_AB R21, R21, R24 ;  /* 0x000000181515723e */ /* 0x000fe200000010ff */
[----:B------:R-:W-:Y:S01]  /*16e0*/  @P5 FMUL R14, R14, 0.25 ;  /* 0x3e8000000e0e5820 */ /* 0x000fe20000400000 */
[----:B------:R-:W-:Y:S01]  /*16f0*/  LOP3.LUT R13, R7, 0xff800000, RZ, 0xc0, !PT ;  /* 0xff800000070d7812 */ /* 0x000fe200078ec0ff */
[----:B------:R-:W-:Y:S01]  /*1700*/  @!P6 FMUL R11, R11, 16777216 ;  /* 0x4b8000000b0be820 */ /* 0x000fe20000400000 */
[----:B------:R-:W-:Y:S01]  /*1710*/  F2FP.BF16.PACK_AB R19, R19, R22 ;  /* 0x000000161313723e */ /* 0x000fe200000010ff */
[----:B------:R-:W-:Y:S01]  /*1720*/  @!P6 FMUL R15, R15, 16777216 ;  /* 0x4b8000000f0fe820 */ /* 0x000fe20000400000 */
[----:B------:R-:W-:Y:S01]  /*1730*/  IADD3 R7, R6, -R13, RZ ;  /* 0x8000000d06077210 */ /* 0x000fe20007ffe0ff */
[----:B------:R-:W-:Y:S01]  /*1740*/  @!P6 FMUL R10, R10, 16777216 ;  /* 0x4b8000000a0ae820 */ /* 0x000fe20000400000 */
[----:B------:R1:W-:Y:S01]  /*1750*/  STS [R26], R21 ;  /* 0x000000151a007388 */ /* 0x0003e20000000800 */
[----:B------:R-:W-:Y:S01]  /*1760*/  @!P6 FMUL R14, R14, 16777216 ;  /* 0x4b8000000e0ee820 */ /* 0x000fe20000400000 */
[----:B------:R-:W-:Y:S01]  /*1770*/  I2F R13, R13 ;  /* 0x0000000d000d7306 */ /* 0x000fe20000201400 */
[C---:B0-----:R-:W-:Y:S01]  /*1780*/  FMUL R16, R12.reuse, R11 ;  /* 0x0000000b0c107220 */ /* 0x041fe20000400000 */
[----:B------:R-:W-:Y:S01]  /*1790*/  STS [R26+0x100], R19 ;  /* 0x000100131a007388 */ /* 0x000fe20000000800 */
[----:B------:R-:W-:Y:S01]  /*17a0*/  FMUL R15, R12, R15 ;  /* 0x0000000f0c0f7220 */ /* 0x000fe20000400000 */
[----:B------:R-:W-:Y:S01]  /*17b0*/  LOP3.LUT R46, R46, 0xf8, RZ, 0xc0, !PT ;  /* 0x000000f82e2e7812 */ /* 0x000fe200078ec0ff */
[----:B------:R-:W-:Y:S01]  /*17c0*/  FMUL R18, R12, R10 ;  /* 0x0000000a0c127220 */ /* 0x000fe20000400000 */
[----:B------:R-:W-:Y:S01]  /*17d0*/  ISETP.NE.U32.AND P0, PT, R48, RZ, PT ;  /* 0x000000ff3000720c */ /* 0x000fe20003f05070 */
[----:B------:R-:W-:Y:S01]  /*17e0*/  FMUL R23, R12, R14 ;  /* 0x0000000e0c177220 */ /* 0x000fe20000400000 */
[----:B------:R-:W-:Y:S01]  /*17f0*/  F2FP.BF16.PACK_AB R15, R16, R15 ;  /* 0x0000000f100f723e */ /* 0x000fe200000010ff */
[----:B------:R-:W-:Y:S01]  /*1800*/  FADD R7, R7, -1 ;  /* 0xbf80000007077421 */ /* 0x000fe20000000000 */
[----:B------:R-:W-:Y:S01]  /*1810*/  LOP3.LUT R16, R26, 0x40, RZ, 0x3c, !PT ;  /* 0x000000401a107812 */ /* 0x000fe200078e3cff */
[----:B------:R-:W-:Y:S01]  /*1820*/  FADD R8, R8, -1 ;  /* 0xbf80000008087421 */ /* 0x000fe20000000000 */
[----:B------:R-:W-:Y:S01]  /*1830*/  F2FP.BF16.PACK_AB R18, R18, R23 ;  /* 0x000000171212723e */ /* 0x000fe200000010ff */
[-C--:B------:R-:W-:Y:S01]  /*1840*/  FFMA.FTZ R10, R7, R25.reuse, -0.16845393180847167969 ;  /* 0xbe2c7f30070a7423 */ /* 0x080fe20000010019 */
[----:B-1----:R-:W-:Y:S01]  /*1850*/  LOP3.LUT R21, R9, 0x38, R44, 0xf8, !PT ;  /* 0x0000003809157812 */ /* 0x002fe200078ef82c */
[C---:B------:R-:W-:Y:S01]  /*1860*/  FFMA.FTZ R11, R8.reuse, R25, -0.16845393180847167969 ;  /* 0xbe2c7f30080b7423 */ /* 0x040fe20000010019 */
[----:B------:R-:W-:Y:S01]  /*1870*/  STS [R16+0x300], R15 ;  /* 0x0003000f10007388 */ /* 0x000fe20000000800 */
[C---:B------:R-:W-:Y:S01]  /*1880*/  FFMA.FTZ R10, R7.reuse, R10, 0.1716887056827545166 ;  /* 0x3e2fcf2a070a7423 */ /* 0x040fe2000001000a */
[----:B------:R-:W0:Y:S01]  /*1890*/  I2F R14, R17 ;  /* 0x00000011000e7306 */ /* 0x000e220000201400 */
[C---:B------:R-:W-:Y:S01]  /*18a0*/  FFMA.FTZ R11, R8.reuse, R11, 0.1716887056827545166 ;  /* 0x3e2fcf2a080b7423 */ /* 0x040fe2000001000b */
[----:B------:R1:W-:Y:S01]  /*18b0*/  STS [R16+0x200], R18 ;  /* 0x0002001210007388 */ /* 0x0003e20000000800 */
[C---:B------:R-:W-:Y:S01]  /*18c0*/  FFMA.FTZ R10, R7.reuse, R10, -0.17900948226451873779 ;  /* 0xbe374e43070a7423 */ /* 0x040fe2000001000a */
[----:B------:R-:W-:Y:S01]  /*18d0*/  FSEL R9, RZ, -23, P1 ;  /* 0xc1b80000ff097808 */ /* 0x000fe20000800000 */
[----:B------:R-:W-:Y:S01]  /*18e0*/  FFMA.FTZ R11, R8, R11, -0.17900948226451873779 ;  /* 0xbe374e43080b7423 */ /* 0x000fe2000001000b */
[----:B------:R-:W-:Y:S01]  /*18f0*/  BAR.SYNC.DEFER_BLOCKING 0x0 ;  /* 0x0000000000007b1d */ /* 0x000fe20000010000 */
[C---:B------:R-:W-:Y:S01]  /*1900*/  FFMA.FTZ R10, R7.reuse, R10, 0.20512372255325317383 ;  /* 0x3e520bf4070a7423 */ /* 0x040fe2000001000a */
[----:B------:R-:W-:Y:S01]  /*1910*/  FSETP.NEU.AND P1, PT, R6, RZ, PT ;  /* 0x000000ff0600720b */ /* 0x000fe20003f2d000 */
[----:B------:R-:W-:Y:S01]  /*1920*/  FFMA.FTZ R11, R8, R11, 0.20512372255325317383 ;  /* 0x3e520bf4080b7423 */ /* 0x000fe2000001000b */
[----:B------:R-:W-:Y:S01]  /*1930*/  LOP3.LUT R44, R44, 0x38, RZ, 0xc0, !PT ;  /* 0x000000382c2c7812 */ /* 0x000fe200078ec0ff */
[----:B------:R-:W-:Y:S01]  /*1940*/  FFMA.FTZ R10, R7, R10, -0.24046532809734344482 ;  /* 0xbe763c8b070a7423 */ /* 0x000fe2000001000a */
[----:B-1----:R-:W-:Y:S01]  /*1950*/  LOP3.LUT R18, R21, 0x4, RZ, 0x3c, !PT ;  /* 0x0000000415127812 */ /* 0x002fe200078e3cff */
[----:B------:R-:W-:Y:S01]  /*1960*/  FFMA.FTZ R11, R8, R11, -0.24046532809734344482 ;  /* 0xbe763c8b080b7423 */ /* 0x000fe2000001000b */
[----:B------:R-:W-:Y:S01]  /*1970*/  IADD3 R44, R44, R3, RZ ;  /* 0x000000032c2c7210 */ /* 0x000fe20007ffe0ff */
[----:B------:R-:W-:Y:S01]  /*1980*/  FFMA.FTZ R12, R7, R10, 0.28857114911079406738 ;  /* 0x3e93bf99070c7423 */ /* 0x000fe2000001000a */
[----:B------:R-:W-:Y:S01]  /*1990*/  FSEL R10, RZ, -23, P4 ;  /* 0xc1b80000ff0a7808 */ /* 0x000fe20002000000 */
[----:B------:R-:W-:-:S02]  /*19a0*/  FFMA.FTZ R11, R8, R11, 0.28857114911079406738 ;  /* 0x3e93bf99080b7423 */ /* 0x000fc4000001000b */
[C---:B------:R-:W-:Y:S02]  /*19b0*/  FFMA.FTZ R12, R7.reuse, R12, -0.36067417263984680176 ;  /* 0xbeb8aa49070c7423 */ /* 0x040fe4000001000c */
[C---:B------:R-:W-:Y:S02]  /*19c0*/  FFMA.FTZ R11, R8.reuse, R11, -0.36067417263984680176 ;  /* 0xbeb8aa49080b7423 */ /* 0x040fe4000001000b */
[C---:B------:R-:W-:Y:S02]  /*19d0*/  FFMA.FTZ R12, R7.reuse, R12, 0.48089820146560668945 ;  /* 0x3ef6384a070c7423 */ /* 0x040fe4000001000c */
[C---:B------:R-:W-:Y:S02]  /*19e0*/  FFMA.FTZ R11, R8.reuse, R11, 0.48089820146560668945 ;  /* 0x3ef6384a080b7423 */ /* 0x040fe4000001000b */
[C---:B------:R-:W-:Y:S02]  /*19f0*/  FFMA.FTZ R12, R7.reuse, R12, -0.72134751081466674805 ;  /* 0xbf38aa3b070c7423 */ /* 0x040fe4000001000c */
[----:B------:R-:W-:Y:S01]  /*1a00*/  FFMA.FTZ R11, R8, R11, -0.72134751081466674805 ;  /* 0xbf38aa3b080b7423 */ /* 0x000fe2000001000b */
[----:B------:R-:W1:Y:S01]  /*1a10*/  LDS R21, [R21] ;  /* 0x0000000015157984 */ /* 0x000e620000000800 */
[----:B------:R-:W-:-:S02]  /*1a20*/  FMUL R12, R7, R12 ;  /* 0x0000000c070c7220 */ /* 0x000fc40000400000 */
[C---:B------:R-:W-:Y:S01]  /*1a30*/  FMUL R11, R8.reuse, R11 ;  /* 0x0000000b080b7220 */ /* 0x040fe20000400000 */
[----:B------:R-:W2:Y:S01]  /*1a40*/  LDS R19, [R18] ;  /* 0x0000000012137984 */ /* 0x000ea20000000800 */
[C---:B------:R-:W-:Y:S02]  /*1a50*/  FMUL R12, R7.reuse, R12 ;  /* 0x0000000c070c7220 */ /* 0x040fe40000400000 */
[----:B------:R-:W-:Y:S02]  /*1a60*/  FMUL R11, R8, R11 ;  /* 0x0000000b080b7220 */ /* 0x000fe40000400000 */
[----:B------:R-:W-:Y:S02]  /*1a70*/  FFMA.FTZ R7, R7, 1.4426950216293334961, R12 ;  /* 0x3fb8aa3b07077823 */ /* 0x000fe4000001000c */
[----:B0-----:R-:W-:Y:S02]  /*1a80*/  FFMA.FTZ R9, R14, 1.1920928955078125e-07, R9 ;  /* 0x340000000e097823 */ /* 0x001fe40000010009 */
[----:B------:R-:W-:-:S02]  /*1a90*/  FFMA.FTZ R8, R8, 1.4426950216293334961, R11 ;  /* 0x3fb8aa3b08087823 */ /* 0x000fc4000001000b */
[----:B------:R-:W-:Y:S02]  /*1aa0*/  IMAD.MOV.U32 R12, RZ, RZ, c[0x0][0x1c8] ;  /* 0x00007200ff0c7624 */ /* 0x000fe400078e00ff */
[----:B------:R-:W-:Y:S01]  /*1ab0*/  FFMA.FTZ R10, R13, 1.1920928955078125e-07, R10 ;  /* 0x340000000d0a7823 */ /* 0x000fe2000001000a */
[----:B------:R-:W-:Y:S01]  /*1ac0*/  @P3 MOV R13, 0x7f800000 ;  /* 0x7f800000000d3802 */ /* 0x000fe20000000f00 */
[----:B------:R-:W-:Y:S01]  /*1ad0*/  FADD R15, R9, R8 ;  /* 0x00000008090f7221 */ /* 0x000fe20000000000 */
[----:B------:R-:W-:Y:S01]  /*1ae0*/  LEA R9, R12, R47, 0x2 ;  /* 0x0000002f0c097211 */ /* 0x000fe200078e10ff */
[----:B------:R-:W-:Y:S01]  /*1af0*/  FADD R14, R10, R7 ;  /* 0x000000070a0e7221 */ /* 0x000fe20000000000 */
[----:B------:R-:W-:Y:S01]  /*1b00*/  @P2 MOV R7, 0x7f800000 ;  /* 0x7f80000000072802 */ /* 0x000fe20000000f00 */
[----:B------:R-:W-:Y:S01]  /*1b10*/  @P3 FFMA.FTZ R15, R0, R13, +INF ;  /* 0x7f800000000f3423 */ /* 0x000fe2000001000d */
[----:B------:R-:W-:Y:S01]  /*1b20*/  LEA R8, P4, R9, R5, 0x1 ;  /* 0x0000000509087211 */ /* 0x000fe200078808ff */
[----:B------:R-:W-:-:S02]  /*1b30*/  IMAD R11, R12, 0x4, R9 ;  /* 0x000000040c0b7824 */ /* 0x000fc400078e0209 */
[----:B------:R-:W-:Y:S01]  /*1b40*/  @P2 FFMA.FTZ R14, R6, R7, +INF ;  /* 0x7f800000060e2423 */ /* 0x000fe20000010007 */
[----:B------:R-:W-:Y:S02]  /*1b50*/  FSETP.NEU.AND P2, PT, R0, RZ, PT ;  /* 0x000000ff0000720b */ /* 0x000fe40003f4d000 */
[C---:B------:R-:W-:Y:S02]  /*1b60*/  LEA R6, P3, R47.reuse, R5, 0x1 ;  /* 0x000000052f067211 */ /* 0x040fe400078608ff */
[----:B------:R-:W-:Y:S02]  /*1b70*/  LEA R0, R12, R11, 0x2 ;  /* 0x0000000b0c007211 */ /* 0x000fe400078e10ff */
[----:B------:R-:W-:Y:S02]  /*1b80*/  LEA.HI.X.SX32 R7, R47, R4, 0x1, P3 ;  /* 0x000000042f077211 */ /* 0x000fe400018f0eff */
[-C--:B------:R-:W-:Y:S02]  /*1b90*/  LEA R10, P5, R11, R5.reuse, 0x1 ;  /* 0x000000050b0a7211 */ /* 0x080fe400078a08ff */
[----:B------:R-:W-:-:S02]  /*1ba0*/  LEA R12, P3, R0, R5, 0x1 ;  /* 0x00000005000c7211 */ /* 0x000fc400078608ff */
[-C--:B------:R-:W-:Y:S01]  /*1bb0*/  LEA.HI.X.SX32 R9, R9, R4.reuse, 0x1, P4 ;  /* 0x0000000409097211 */ /* 0x080fe200020f0eff */
[----:B-1----:R0:W-:Y:S01]  /*1bc0*/  STG.E.U16 [R6.64], R21 ;  /* 0x0000001506007986 */ /* 0x0021e2000c101504 */
[-C--:B------:R-:W-:Y:S02]  /*1bd0*/  LEA.HI.X.SX32 R11, R11, R4.reuse, 0x1, P5 ;  /* 0x000000040b0b7211 */ /* 0x080fe400028f0eff */
[----:B------:R-:W-:Y:S01]  /*1be0*/  LEA.HI.X.SX32 R13, R0, R4, 0x1, P3 ;  /* 0x00000004000d7211 */ /* 0x000fe200018f0eff */
[----:B--2---:R0:W-:Y:S01]  /*1bf0*/  STG.E.U16 [R8.64], R19 ;  /* 0x0000001308007986 */ /* 0x0041e2000c101504 */
[----:B------:R-:W-:Y:S02]  /*1c00*/  PRMT R5, R21, 0x7632, R5 ;  /* 0x0000763215057816 */ /* 0x000fe40000000005 */
[----:B------:R-:W-:Y:S02]  /*1c10*/  PRMT R0, R19, 0x7632, R0 ;  /* 0x0000763213007816 */ /* 0x000fe40000000000 */
[----:B------:R-:W-:Y:S01]  /*1c20*/  FSEL R3, R14, -INF , P1 ;  /* 0xff8000000e037808 */ /* 0x000fe20000800000 */
[----:B------:R0:W-:Y:S01]  /*1c30*/  STG.E.U16 [R10.64], R5 ;  /* 0x000000050a007986 */ /* 0x0001e2000c101504 */
[----:B------:R-:W-:-:S03]  /*1c40*/  FSEL R15, R15, -INF , P2 ;  /* 0xff8000000f0f7808 */ /* 0x000fc60001000000 */
[----:B------:R0:W-:Y:S01]  /*1c50*/  STG.E.U16 [R12.64], R0 ;  /* 0x000000000c007986 */ /* 0x0001e2000c101504 */
[----:B------:R-:W-:Y:S02]  /*1c60*/  FFMA R14, R3, 0.69314718246459960938, R50 ;  /* 0x3f317218030e7823 */ /* 0x000fe40000000032 */
[----:B------:R-:W-:Y:S01]  /*1c70*/  FFMA R15, R15, 0.69314718246459960938, R20 ;  /* 0x3f3172180f0f7823 */ /* 0x000fe20000000014 */
[----:B------:R-:W-:Y:S06]  /*1c80*/  BAR.SYNC.DEFER_BLOCKING 0x0 ;  /* 0x0000000000007b1d */ /* 0x000fec0000010000 */
[----:B------:R0:W-:Y:S04]  /*1c90*/  STS.64 [R46], R14 ;  /* 0x0000000e2e007388 */ /* 0x0001e80000000a00 */
[----:B------:R-:W-:Y:S06]  /*1ca0*/  BAR.SYNC.DEFER_BLOCKING 0x0 ;  /* 0x0000000000007b1d */ /* 0x000fec0000010000 */
[----:B------:R-:W-:Y:S05]  /*1cb0*/  @P0 EXIT ;  /* 0x000000000000094d */ /* 0x000fea0003800000 */
[----:B0-----:R-:W0:Y:S01]  /*1cc0*/  LDS R5, [R44] ;  /* 0x000000002c057984 */ /* 0x001e220000000800 */
[----:B------:R-:W-:Y:S01]  /*1cd0*/  IMAD R2, R2, c[0x0][0x1cc], RZ ;  /* 0x0000730002027a24 */ /* 0x000fe200078e02ff */
[C---:B------:R-:W-:Y:S01]  /*1ce0*/  SHF.L.U32 R4, R49.reuse, 0x2, RZ ;  /* 0x0000000231047819 */ /* 0x040fe200000006ff */
[----:B------:R-:W-:-:S03]  /*1cf0*/  IMAD.HI R49, R49, 0x4, RZ ;  /* 0x0000000431317827 */ /* 0x000fc600078e02ff */
[C---:B------:R-:W-:Y:S01]  /*1d00*/  SHF.L.U32 R3, R2.reuse, 0x2, RZ ;  /* 0x0000000202037819 */ /* 0x040fe200000006ff */
[----:B------:R-:W-:-:S03]  /*1d10*/  IMAD.HI R0, R2, 0x4, RZ ;  /* 0x0000000402007827 */ /* 0x000fc600078e02ff */
[----:B------:R-:W-:-:S04]  /*1d20*/  IADD3 R2, P0, P1, R4, c[0x0][0x180], R3 ;  /* 0x0000600004027a10 */ /* 0x000fc8000791e003 */
[----:B------:R-:W-:-:S05]  /*1d30*/  IADD3.X R3, R49, c[0x0][0x184], R0, P0, P1 ;  /* 0x0000610031037a10 */ /* 0x000fca00007e2400 */
[----:B0-----:R-:W-:Y:S01]  /*1d40*/  STG.E [R2.64], R5 ;  /* 0x0000000502007986 */ /* 0x001fe2000c101904 */
[----:B------:R-:W-:Y:S05]  /*1d50*/  EXIT ;  /* 0x000000000000794d */ /* 0x000fea0003800000 */
.L_x_2:
[----:B------:R-:W-:-:S00]  /*1d60*/  BRA `(.L_x_2) ;  /* 0xfffffff000007947 */ /* 0x000fc0000383ffff */
[----:B------:R-:W-:-:S00]  /*1d70*/  NOP ;  /* 0x0000000000007918 */ /* 0x000fc00000000000 */
        /* <DEDUP_REMOVED lines=8> */
.L_x_3:


//--------------------- .nv.global.init           --------------------------
	.section	.nv.global.init,"aw",@progbits
.nv.global.init:
	.type		_$_str,@object
	.size		_$_str,(.L_0 - _$_str)
_$_str:
        /*0000*/ 	.byte	0x5f, 0x5f, 0x43, 0x55, 0x44, 0x41, 0x5f, 0x46, 0x54, 0x5a, 0x00
.L_0:


//--------------------- .nv.shared.attn_fwd       --------------------------
	.section	.nv.shared.attn_fwd,"aw",@nobits
	.sectionflags	@""
	.align	16
